//
// Generated by NVIDIA NVVM Compiler
//
// Compiler Build ID: CL-36424714
// Cuda compilation tools, release 13.0, V13.0.88
// Based on NVVM 20.0.0
//

.version 9.0
.target sm_100
.address_size 64

	// .globl	_Z12conv_img_gpuPfS_S_iiii
.extern .shared .align 16 .b8 sdata[];

.visible .entry _Z12conv_img_gpuPfS_S_iiii(
	.param .u64 .ptr .align 1 _Z12conv_img_gpuPfS_S_iiii_param_0,
	.param .u64 .ptr .align 1 _Z12conv_img_gpuPfS_S_iiii_param_1,
	.param .u64 .ptr .align 1 _Z12conv_img_gpuPfS_S_iiii_param_2,
	.param .u32 _Z12conv_img_gpuPfS_S_iiii_param_3,
	.param .u32 _Z12conv_img_gpuPfS_S_iiii_param_4,
	.param .u32 _Z12conv_img_gpuPfS_S_iiii_param_5,
	.param .u32 _Z12conv_img_gpuPfS_S_iiii_param_6
)
{
	.reg .pred 	%p<29>;
	.reg .b32 	%r<76>;
	.reg .b32 	%f<100>;
	.reg .b64 	%rd<19>;

	ld.param.u64 	%rd7, [_Z12conv_img_gpuPfS_S_iiii_param_0];
	ld.param.u64 	%rd5, [_Z12conv_img_gpuPfS_S_iiii_param_1];
	ld.param.u64 	%rd6, [_Z12conv_img_gpuPfS_S_iiii_param_2];
	ld.param.u32 	%r30, [_Z12conv_img_gpuPfS_S_iiii_param_3];
	ld.param.u32 	%r31, [_Z12conv_img_gpuPfS_S_iiii_param_4];
	ld.param.u32 	%r32, [_Z12conv_img_gpuPfS_S_iiii_param_5];
	ld.param.u32 	%r33, [_Z12conv_img_gpuPfS_S_iiii_param_6];
	cvta.to.global.u64 	%rd1, %rd7;
	mov.u32 	%r1, %tid.x;
	mov.u32 	%r2, %ctaid.x;
	add.s32 	%r34, %r32, -1;
	shr.u32 	%r35, %r34, 31;
	add.s32 	%r36, %r34, %r35;
	shr.s32 	%r37, %r36, 1;
	add.s32 	%r38, %r37, %r2;
	add.s32 	%r3, %r33, %r1;
	add.s32 	%r4, %r3, %r37;
	mad.lo.s32 	%r5, %r38, %r30, %r4;
	mul.lo.s32 	%r39, %r32, %r32;
	setp.ge.u32 	%p1, %r1, %r39;
	@%p1 bra 	$L__BB0_2;
	cvta.to.global.u64 	%rd8, %rd5;
	mul.wide.u32 	%rd9, %r1, 4;
	add.s64 	%rd10, %rd8, %rd9;
	ld.global.f32 	%f40, [%rd10];
	shl.b32 	%r40, %r1, 2;
	mov.u32 	%r41, sdata;
	add.s32 	%r42, %r41, %r40;
	st.shared.f32 	[%r42], %f40;
$L__BB0_2:
	bar.sync 	0;
	mul.lo.s32 	%r6, %r31, %r30;
	setp.ge.s32 	%p2, %r5, %r6;
	setp.ge.s32 	%p3, %r4, %r30;
	or.pred  	%p4, %p3, %p2;
	@%p4 bra 	$L__BB0_47;
	setp.lt.s32 	%p5, %r32, 1;
	mov.f32 	%f78, 0f00000000;
	@%p5 bra 	$L__BB0_46;
	and.b32  	%r7, %r32, 7;
	add.s32 	%r8, %r7, -1;
	and.b32  	%r9, %r32, 3;
	and.b32  	%r10, %r32, 2147483640;
	and.b32  	%r11, %r32, 1;
	mov.f32 	%f78, 0f00000000;
	mov.b32 	%r71, 0;
$L__BB0_5:
	setp.lt.u32 	%p6, %r32, 8;
	add.s32 	%r45, %r2, %r71;
	mad.lo.s32 	%r13, %r45, %r30, %r3;
	mul.lo.s32 	%r14, %r71, %r32;
	mov.b32 	%r74, 0;
	@%p6 bra 	$L__BB0_24;
	mov.b32 	%r72, 0;
$L__BB0_7:
	.pragma "nounroll";
	add.s32 	%r16, %r13, %r72;
	setp.ge.s32 	%p7, %r16, %r6;
	mul.wide.s32 	%rd11, %r16, 4;
	add.s64 	%rd2, %rd1, %rd11;
	add.s32 	%r47, %r72, %r14;
	shl.b32 	%r48, %r47, 2;
	mov.u32 	%r49, sdata;
	add.s32 	%r17, %r49, %r48;
	@%p7 bra 	$L__BB0_9;
	ld.global.f32 	%f44, [%rd2];
	ld.shared.f32 	%f45, [%r17];
	fma.rn.f32 	%f78, %f44, %f45, %f78;
$L__BB0_9:
	add.s32 	%r50, %r16, 1;
	setp.ge.s32 	%p8, %r50, %r6;
	@%p8 bra 	$L__BB0_11;
	ld.global.f32 	%f46, [%rd2+4];
	ld.shared.f32 	%f47, [%r17+4];
	fma.rn.f32 	%f78, %f46, %f47, %f78;
$L__BB0_11:
	add.s32 	%r51, %r16, 2;
	setp.ge.s32 	%p9, %r51, %r6;
	@%p9 bra 	$L__BB0_13;
	ld.global.f32 	%f48, [%rd2+8];
	ld.shared.f32 	%f49, [%r17+8];
	fma.rn.f32 	%f78, %f48, %f49, %f78;
$L__BB0_13:
	add.s32 	%r52, %r16, 3;
	setp.ge.s32 	%p10, %r52, %r6;
	@%p10 bra 	$L__BB0_15;
	ld.global.f32 	%f50, [%rd2+12];
	ld.shared.f32 	%f51, [%r17+12];
	fma.rn.f32 	%f78, %f50, %f51, %f78;
$L__BB0_15:
	add.s32 	%r53, %r16, 4;
	setp.ge.s32 	%p11, %r53, %r6;
	@%p11 bra 	$L__BB0_17;
	ld.global.f32 	%f52, [%rd2+16];
	ld.shared.f32 	%f53, [%r17+16];
	fma.rn.f32 	%f78, %f52, %f53, %f78;
$L__BB0_17:
	add.s32 	%r54, %r16, 5;
	setp.ge.s32 	%p12, %r54, %r6;
	@%p12 bra 	$L__BB0_19;
	ld.global.f32 	%f54, [%rd2+20];
	ld.shared.f32 	%f55, [%r17+20];
	fma.rn.f32 	%f78, %f54, %f55, %f78;
$L__BB0_19:
	add.s32 	%r55, %r16, 6;
	setp.ge.s32 	%p13, %r55, %r6;
	@%p13 bra 	$L__BB0_21;
	ld.global.f32 	%f56, [%rd2+24];
	ld.shared.f32 	%f57, [%r17+24];
	fma.rn.f32 	%f78, %f56, %f57, %f78;
$L__BB0_21:
	add.s32 	%r56, %r16, 7;
	setp.ge.s32 	%p14, %r56, %r6;
	@%p14 bra 	$L__BB0_23;
	ld.global.f32 	%f58, [%rd2+28];
	ld.shared.f32 	%f59, [%r17+28];
	fma.rn.f32 	%f78, %f58, %f59, %f78;
$L__BB0_23:
	add.s32 	%r72, %r72, 8;
	setp.ne.s32 	%p15, %r72, %r10;
	mov.u32 	%r74, %r10;
	@%p15 bra 	$L__BB0_7;
$L__BB0_24:
	setp.eq.s32 	%p16, %r7, 0;
	@%p16 bra 	$L__BB0_45;
	setp.lt.u32 	%p17, %r8, 3;
	@%p17 bra 	$L__BB0_35;
	add.s32 	%r20, %r13, %r74;
	setp.ge.s32 	%p18, %r20, %r6;
	mul.wide.s32 	%rd12, %r20, 4;
	add.s64 	%rd3, %rd1, %rd12;
	add.s32 	%r57, %r74, %r14;
	shl.b32 	%r58, %r57, 2;
	mov.u32 	%r59, sdata;
	add.s32 	%r21, %r59, %r58;
	@%p18 bra 	$L__BB0_28;
	ld.global.f32 	%f61, [%rd3];
	ld.shared.f32 	%f62, [%r21];
	fma.rn.f32 	%f78, %f61, %f62, %f78;
$L__BB0_28:
	add.s32 	%r60, %r20, 1;
	setp.ge.s32 	%p19, %r60, %r6;
	@%p19 bra 	$L__BB0_30;
	ld.global.f32 	%f63, [%rd3+4];
	ld.shared.f32 	%f64, [%r21+4];
	fma.rn.f32 	%f78, %f63, %f64, %f78;
$L__BB0_30:
	add.s32 	%r61, %r20, 2;
	setp.ge.s32 	%p20, %r61, %r6;
	@%p20 bra 	$L__BB0_32;
	ld.global.f32 	%f65, [%rd3+8];
	ld.shared.f32 	%f66, [%r21+8];
	fma.rn.f32 	%f78, %f65, %f66, %f78;
$L__BB0_32:
	add.s32 	%r62, %r20, 3;
	setp.ge.s32 	%p21, %r62, %r6;
	@%p21 bra 	$L__BB0_34;
	ld.global.f32 	%f67, [%rd3+12];
	ld.shared.f32 	%f68, [%r21+12];
	fma.rn.f32 	%f78, %f67, %f68, %f78;
$L__BB0_34:
	add.s32 	%r74, %r74, 4;
$L__BB0_35:
	setp.eq.s32 	%p22, %r9, 0;
	@%p22 bra 	$L__BB0_45;
	setp.eq.s32 	%p23, %r9, 1;
	@%p23 bra 	$L__BB0_42;
	add.s32 	%r24, %r13, %r74;
	setp.ge.s32 	%p24, %r24, %r6;
	mul.wide.s32 	%rd13, %r24, 4;
	add.s64 	%rd4, %rd1, %rd13;
	add.s32 	%r63, %r74, %r14;
	shl.b32 	%r64, %r63, 2;
	mov.u32 	%r65, sdata;
	add.s32 	%r25, %r65, %r64;
	@%p24 bra 	$L__BB0_39;
	ld.global.f32 	%f70, [%rd4];
	ld.shared.f32 	%f71, [%r25];
	fma.rn.f32 	%f78, %f70, %f71, %f78;
$L__BB0_39:
	add.s32 	%r66, %r24, 1;
	setp.ge.s32 	%p25, %r66, %r6;
	@%p25 bra 	$L__BB0_41;
	ld.global.f32 	%f72, [%rd4+4];
	ld.shared.f32 	%f73, [%r25+4];
	fma.rn.f32 	%f78, %f72, %f73, %f78;
$L__BB0_41:
	add.s32 	%r74, %r74, 2;
$L__BB0_42:
	setp.eq.s32 	%p26, %r11, 0;
	@%p26 bra 	$L__BB0_45;
	add.s32 	%r28, %r13, %r74;
	setp.ge.s32 	%p27, %r28, %r6;
	@%p27 bra 	$L__BB0_45;
	mul.wide.s32 	%rd14, %r28, 4;
	add.s64 	%rd15, %rd1, %rd14;
	ld.global.f32 	%f74, [%rd15];
	add.s32 	%r67, %r74, %r14;
	shl.b32 	%r68, %r67, 2;
	mov.u32 	%r69, sdata;
	add.s32 	%r70, %r69, %r68;
	ld.shared.f32 	%f75, [%r70];
	fma.rn.f32 	%f78, %f74, %f75, %f78;
$L__BB0_45:
	add.s32 	%r71, %r71, 1;
	setp.ne.s32 	%p28, %r71, %r32;
	@%p28 bra 	$L__BB0_5;
$L__BB0_46:
	cvta.to.global.u64 	%rd16, %rd6;
	mul.wide.s32 	%rd17, %r5, 4;
	add.s64 	%rd18, %rd16, %rd17;
	st.global.f32 	[%rd18], %f78;
$L__BB0_47:
	ret;

}
	// .globl	_Z15conv_img_gpu_f2PfS_S_iiii
.visible .entry _Z15conv_img_gpu_f2PfS_S_iiii(
	.param .u64 .ptr .align 1 _Z15conv_img_gpu_f2PfS_S_iiii_param_0,
	.param .u64 .ptr .align 1 _Z15conv_img_gpu_f2PfS_S_iiii_param_1,
	.param .u64 .ptr .align 1 _Z15conv_img_gpu_f2PfS_S_iiii_param_2,
	.param .u32 _Z15conv_img_gpu_f2PfS_S_iiii_param_3,
	.param .u32 _Z15conv_img_gpu_f2PfS_S_iiii_param_4,
	.param .u32 _Z15conv_img_gpu_f2PfS_S_iiii_param_5,
	.param .u32 _Z15conv_img_gpu_f2PfS_S_iiii_param_6
)
{
	.reg .pred 	%p<28>;
	.reg .b32 	%r<60>;
	.reg .b32 	%f<99>;
	.reg .b64 	%rd<40>;

	ld.param.u64 	%rd9, [_Z15conv_img_gpu_f2PfS_S_iiii_param_0];
	ld.param.u64 	%rd10, [_Z15conv_img_gpu_f2PfS_S_iiii_param_1];
	ld.param.u64 	%rd8, [_Z15conv_img_gpu_f2PfS_S_iiii_param_2];
	ld.param.u32 	%r25, [_Z15conv_img_gpu_f2PfS_S_iiii_param_3];
	ld.param.u32 	%r27, [_Z15conv_img_gpu_f2PfS_S_iiii_param_4];
	ld.param.u32 	%r26, [_Z15conv_img_gpu_f2PfS_S_iiii_param_5];
	ld.param.u32 	%r28, [_Z15conv_img_gpu_f2PfS_S_iiii_param_6];
	cvta.to.global.u64 	%rd1, %rd10;
	cvta.to.global.u64 	%rd2, %rd9;
	mov.u32 	%r1, %ctaid.x;
	add.s32 	%r29, %r26, -1;
	shr.u32 	%r30, %r29, 31;
	add.s32 	%r31, %r29, %r30;
	shr.s32 	%r32, %r31, 1;
	add.s32 	%r33, %r32, %r1;
	mov.u32 	%r34, %tid.x;
	add.s32 	%r2, %r28, %r34;
	add.s32 	%r35, %r2, %r32;
	mad.lo.s32 	%r3, %r33, %r25, %r35;
	mul.lo.s32 	%r4, %r27, %r25;
	setp.ge.s32 	%p1, %r3, %r4;
	setp.ge.s32 	%p2, %r35, %r25;
	or.pred  	%p3, %p2, %p1;
	@%p3 bra 	$L__BB1_45;
	setp.lt.s32 	%p4, %r26, 1;
	mov.f32 	%f77, 0f00000000;
	@%p4 bra 	$L__BB1_44;
	and.b32  	%r5, %r26, 7;
	add.s32 	%r6, %r5, -1;
	and.b32  	%r7, %r26, 3;
	and.b32  	%r8, %r26, 2147483640;
	and.b32  	%r9, %r26, 1;
	mov.f32 	%f77, 0f00000000;
	mov.b32 	%r55, 0;
$L__BB1_3:
	setp.lt.u32 	%p5, %r26, 8;
	add.s32 	%r38, %r1, %r55;
	mad.lo.s32 	%r11, %r38, %r25, %r2;
	mul.lo.s32 	%r12, %r55, %r26;
	mov.b32 	%r58, 0;
	@%p5 bra 	$L__BB1_22;
	mov.b32 	%r56, 0;
	cvt.u64.u32 	%rd14, %r12;
$L__BB1_5:
	.pragma "nounroll";
	add.s32 	%r14, %r11, %r56;
	setp.ge.s32 	%p6, %r14, %r4;
	mul.wide.s32 	%rd11, %r14, 4;
	add.s64 	%rd3, %rd2, %rd11;
	@%p6 bra 	$L__BB1_7;
	ld.global.f32 	%f43, [%rd3];
	add.s32 	%r40, %r56, %r12;
	mul.wide.u32 	%rd12, %r40, 4;
	add.s64 	%rd13, %rd1, %rd12;
	ld.global.f32 	%f44, [%rd13];
	fma.rn.f32 	%f77, %f43, %f44, %f77;
$L__BB1_7:
	add.s32 	%r41, %r14, 1;
	setp.ge.s32 	%p7, %r41, %r4;
	cvt.u64.u32 	%rd15, %r56;
	add.s64 	%rd16, %rd15, %rd14;
	shl.b64 	%rd17, %rd16, 2;
	add.s64 	%rd4, %rd1, %rd17;
	@%p7 bra 	$L__BB1_9;
	ld.global.f32 	%f45, [%rd3+4];
	ld.global.f32 	%f46, [%rd4+4];
	fma.rn.f32 	%f77, %f45, %f46, %f77;
$L__BB1_9:
	add.s32 	%r42, %r14, 2;
	setp.ge.s32 	%p8, %r42, %r4;
	@%p8 bra 	$L__BB1_11;
	ld.global.f32 	%f47, [%rd3+8];
	ld.global.f32 	%f48, [%rd4+8];
	fma.rn.f32 	%f77, %f47, %f48, %f77;
$L__BB1_11:
	add.s32 	%r43, %r14, 3;
	setp.ge.s32 	%p9, %r43, %r4;
	@%p9 bra 	$L__BB1_13;
	ld.global.f32 	%f49, [%rd3+12];
	ld.global.f32 	%f50, [%rd4+12];
	fma.rn.f32 	%f77, %f49, %f50, %f77;
$L__BB1_13:
	add.s32 	%r44, %r14, 4;
	setp.ge.s32 	%p10, %r44, %r4;
	@%p10 bra 	$L__BB1_15;
	ld.global.f32 	%f51, [%rd3+16];
	ld.global.f32 	%f52, [%rd4+16];
	fma.rn.f32 	%f77, %f51, %f52, %f77;
$L__BB1_15:
	add.s32 	%r45, %r14, 5;
	setp.ge.s32 	%p11, %r45, %r4;
	@%p11 bra 	$L__BB1_17;
	ld.global.f32 	%f53, [%rd3+20];
	ld.global.f32 	%f54, [%rd4+20];
	fma.rn.f32 	%f77, %f53, %f54, %f77;
$L__BB1_17:
	add.s32 	%r46, %r14, 6;
	setp.ge.s32 	%p12, %r46, %r4;
	@%p12 bra 	$L__BB1_19;
	ld.global.f32 	%f55, [%rd3+24];
	ld.global.f32 	%f56, [%rd4+24];
	fma.rn.f32 	%f77, %f55, %f56, %f77;
$L__BB1_19:
	add.s32 	%r47, %r14, 7;
	setp.ge.s32 	%p13, %r47, %r4;
	@%p13 bra 	$L__BB1_21;
	ld.global.f32 	%f57, [%rd3+28];
	ld.global.f32 	%f58, [%rd4+28];
	fma.rn.f32 	%f77, %f57, %f58, %f77;
$L__BB1_21:
	add.s32 	%r56, %r56, 8;
	setp.ne.s32 	%p14, %r56, %r8;
	mov.u32 	%r58, %r8;
	@%p14 bra 	$L__BB1_5;
$L__BB1_22:
	setp.eq.s32 	%p15, %r5, 0;
	@%p15 bra 	$L__BB1_43;
	setp.lt.u32 	%p16, %r6, 3;
	@%p16 bra 	$L__BB1_33;
	add.s32 	%r17, %r11, %r58;
	setp.ge.s32 	%p17, %r17, %r4;
	mul.wide.s32 	%rd18, %r17, 4;
	add.s64 	%rd5, %rd2, %rd18;
	@%p17 bra 	$L__BB1_26;
	ld.global.f32 	%f60, [%rd5];
	add.s32 	%r48, %r58, %r12;
	mul.wide.u32 	%rd19, %r48, 4;
	add.s64 	%rd20, %rd1, %rd19;
	ld.global.f32 	%f61, [%rd20];
	fma.rn.f32 	%f77, %f60, %f61, %f77;
$L__BB1_26:
	add.s32 	%r49, %r17, 1;
	setp.ge.s32 	%p18, %r49, %r4;
	cvt.u64.u32 	%rd21, %r12;
	cvt.u64.u32 	%rd22, %r58;
	add.s64 	%rd23, %rd22, %rd21;
	shl.b64 	%rd24, %rd23, 2;
	add.s64 	%rd6, %rd1, %rd24;
	@%p18 bra 	$L__BB1_28;
	ld.global.f32 	%f62, [%rd5+4];
	ld.global.f32 	%f63, [%rd6+4];
	fma.rn.f32 	%f77, %f62, %f63, %f77;
$L__BB1_28:
	add.s32 	%r50, %r17, 2;
	setp.ge.s32 	%p19, %r50, %r4;
	@%p19 bra 	$L__BB1_30;
	ld.global.f32 	%f64, [%rd5+8];
	ld.global.f32 	%f65, [%rd6+8];
	fma.rn.f32 	%f77, %f64, %f65, %f77;
$L__BB1_30:
	add.s32 	%r51, %r17, 3;
	setp.ge.s32 	%p20, %r51, %r4;
	@%p20 bra 	$L__BB1_32;
	ld.global.f32 	%f66, [%rd5+12];
	ld.global.f32 	%f67, [%rd6+12];
	fma.rn.f32 	%f77, %f66, %f67, %f77;
$L__BB1_32:
	add.s32 	%r58, %r58, 4;
$L__BB1_33:
	setp.eq.s32 	%p21, %r7, 0;
	@%p21 bra 	$L__BB1_43;
	setp.eq.s32 	%p22, %r7, 1;
	@%p22 bra 	$L__BB1_40;
	add.s32 	%r20, %r11, %r58;
	setp.ge.s32 	%p23, %r20, %r4;
	mul.wide.s32 	%rd25, %r20, 4;
	add.s64 	%rd7, %rd2, %rd25;
	@%p23 bra 	$L__BB1_37;
	ld.global.f32 	%f69, [%rd7];
	add.s32 	%r52, %r58, %r12;
	mul.wide.u32 	%rd26, %r52, 4;
	add.s64 	%rd27, %rd1, %rd26;
	ld.global.f32 	%f70, [%rd27];
	fma.rn.f32 	%f77, %f69, %f70, %f77;
$L__BB1_37:
	add.s32 	%r53, %r20, 1;
	setp.ge.s32 	%p24, %r53, %r4;
	@%p24 bra 	$L__BB1_39;
	ld.global.f32 	%f71, [%rd7+4];
	cvt.u64.u32 	%rd28, %r12;
	cvt.u64.u32 	%rd29, %r58;
	add.s64 	%rd30, %rd29, %rd28;
	shl.b64 	%rd31, %rd30, 2;
	add.s64 	%rd32, %rd1, %rd31;
	ld.global.f32 	%f72, [%rd32+4];
	fma.rn.f32 	%f77, %f71, %f72, %f77;
$L__BB1_39:
	add.s32 	%r58, %r58, 2;
$L__BB1_40:
	setp.eq.s32 	%p25, %r9, 0;
	@%p25 bra 	$L__BB1_43;
	add.s32 	%r23, %r11, %r58;
	setp.ge.s32 	%p26, %r23, %r4;
	@%p26 bra 	$L__BB1_43;
	mul.wide.s32 	%rd33, %r23, 4;
	add.s64 	%rd34, %rd2, %rd33;
	ld.global.f32 	%f73, [%rd34];
	add.s32 	%r54, %r58, %r12;
	mul.wide.u32 	%rd35, %r54, 4;
	add.s64 	%rd36, %rd1, %rd35;
	ld.global.f32 	%f74, [%rd36];
	fma.rn.f32 	%f77, %f73, %f74, %f77;
$L__BB1_43:
	add.s32 	%r55, %r55, 1;
	setp.ne.s32 	%p27, %r55, %r26;
	@%p27 bra 	$L__BB1_3;
$L__BB1_44:
	cvta.to.global.u64 	%rd37, %rd8;
	mul.wide.s32 	%rd38, %r3, 4;
	add.s64 	%rd39, %rd37, %rd38;
	st.global.f32 	[%rd39], %f77;
$L__BB1_45:
	ret;

}


// ===== COMPILED SASS (sm_100) =====

	.target	sm_100

	.elftype	@"ET_EXEC"


//--------------------- .note.nv.tkinfo           --------------------------
	.section	.note.nv.tkinfo,"",@"SHT_NOTE"
	.sectionflags	@"SHF_NOTE_NV_TKINFO"
	.tkinfo
        /*0018*/ 	.word	0x00000002
        /*0030*/ 	.string	""
        /*0030*/ 	.string	"ptxas"
        /*0030*/ 	.string	"Cuda compilation tools, release 13.0, V13.0.88"
        /*0030*/ 	.string	"Build cuda_13.0.r13.0/compiler.36424714_0"
        /*0030*/ 	.string	"-arch sm_100 -m 64 "



//--------------------- .note.nv.cuinfo           --------------------------
	.section	.note.nv.cuinfo,"",@"SHT_NOTE"
	.sectionflags	@"SHF_NOTE_NV_CUINFO"
        /*0018*/ 	.short	0x0002
        /*001a*/ 	.short	0x0064
        /*001c*/ 	.short	0x0082
	.zero		2


//--------------------- .nv.info                  --------------------------
	.section	.nv.info,"",@"SHT_CUDA_INFO"
	.align	4


	//----- nvinfo : EIATTR_REGCOUNT
	.align		4
        /*0000*/ 	.byte	0x04, 0x2f
        /*0002*/ 	.short	(.L_1 - .L_0)
	.align		4
.L_0:
        /*0004*/ 	.word	index@(_Z12conv_img_gpuPfS_S_iiii)
        /*0008*/ 	.word	0x0000001c


	//----- nvinfo : EIATTR_FRAME_SIZE
	.align		4
.L_1:
        /*000c*/ 	.byte	0x04, 0x11
        /*000e*/ 	.short	(.L_3 - .L_2)
	.align		4
.L_2:
        /*0010*/ 	.word	index@(_Z12conv_img_gpuPfS_S_iiii)
        /*0014*/ 	.word	0x00000000


	//----- nvinfo : EIATTR_REGCOUNT
	.align		4
.L_3:
        /*0018*/ 	.byte	0x04, 0x2f
        /*001a*/ 	.short	(.L_5 - .L_4)
	.align		4
.L_4:
        /*001c*/ 	.word	index@(_Z15conv_img_gpu_f2PfS_S_iiii)
        /*0020*/ 	.word	0x0000001b


	//----- nvinfo : EIATTR_FRAME_SIZE
	.align		4
.L_5:
        /*0024*/ 	.byte	0x04, 0x11
        /*0026*/ 	.short	(.L_7 - .L_6)
	.align		4
.L_6:
        /*0028*/ 	.word	index@(_Z15conv_img_gpu_f2PfS_S_iiii)
        /*002c*/ 	.word	0x00000000


	//----- nvinfo : EIATTR_MIN_STACK_SIZE
	.align		4
.L_7:
        /*0030*/ 	.byte	0x04, 0x12
        /*0032*/ 	.short	(.L_9 - .L_8)
	.align		4
.L_8:
        /*0034*/ 	.word	index@(_Z15conv_img_gpu_f2PfS_S_iiii)
        /*0038*/ 	.word	0x00000000


	//----- nvinfo : EIATTR_MIN_STACK_SIZE
	.align		4
.L_9:
        /*003c*/ 	.byte	0x04, 0x12
        /*003e*/ 	.short	(.L_11 - .L_10)
	.align		4
.L_10:
        /*0040*/ 	.word	index@(_Z12conv_img_gpuPfS_S_iiii)
        /*0044*/ 	.word	0x00000000
.L_11:


//--------------------- .nv.compat                --------------------------
	.section	.nv.compat,"",@"SHT_CUDA_COMPAT_INFO"
	.align	4
        /*0000*/ 	.byte	0x02, 0x09, 0x00, 0x00, 0x02, 0x02, 0x01, 0x00, 0x02, 0x05, 0x05, 0x00, 0x03, 0x07, 0x01, 0x01
        /*0010*/ 	.byte	0x02, 0x03, 0x00, 0x00, 0x02, 0x06, 0x01, 0x00, 0x04, 0x0b, 0x08, 0x00, 0x09, 0x00, 0x00, 0x00
        /*0020*/ 	.byte	0x00, 0x00, 0x00, 0x00


//--------------------- .nv.info._Z15conv_img_gpu_f2PfS_S_iiii --------------------------
	.section	.nv.info._Z15conv_img_gpu_f2PfS_S_iiii,"",@"SHT_CUDA_INFO"
	.sectionflags	@""
	.align	4


	//----- nvinfo : EIATTR_CUDA_API_VERSION
	.align		4
        /*0000*/ 	.byte	0x04, 0x37
        /*0002*/ 	.short	(.L_13 - .L_12)
.L_12:
        /*0004*/ 	.word	0x00000082


	//----- nvinfo : EIATTR_KPARAM_INFO
	.align		4
.L_13:
        /*0008*/ 	.byte	0x04, 0x17
        /*000a*/ 	.short	(.L_15 - .L_14)
.L_14:
        /*000c*/ 	.word	0x00000000
        /*0010*/ 	.short	0x0006
        /*0012*/ 	.short	0x0024
        /*0014*/ 	.byte	0x00, 0xf0, 0x11, 0x00


	//----- nvinfo : EIATTR_KPARAM_INFO
	.align		4
.L_15:
        /*0018*/ 	.byte	0x04, 0x17
        /*001a*/ 	.short	(.L_17 - .L_16)
.L_16:
        /*001c*/ 	.word	0x00000000
        /*0020*/ 	.short	0x0005
        /*0022*/ 	.short	0x0020
        /*0024*/ 	.byte	0x00, 0xf0, 0x11, 0x00


	//----- nvinfo : EIATTR_KPARAM_INFO
	.align		4
.L_17:
        /*0028*/ 	.byte	0x04, 0x17
        /*002a*/ 	.short	(.L_19 - .L_18)
.L_18:
        /*002c*/ 	.word	0x00000000
        /*0030*/ 	.short	0x0004
        /*0032*/ 	.short	0x001c
        /*0034*/ 	.byte	0x00, 0xf0, 0x11, 0x00


	//----- nvinfo : EIATTR_KPARAM_INFO
	.align		4
.L_19:
        /*0038*/ 	.byte	0x04, 0x17
        /*003a*/ 	.short	(.L_21 - .L_20)
.L_20:
        /*003c*/ 	.word	0x00000000
        /*0040*/ 	.short	0x0003
        /*0042*/ 	.short	0x0018
        /*0044*/ 	.byte	0x00, 0xf0, 0x11, 0x00


	//----- nvinfo : EIATTR_KPARAM_INFO
	.align		4
.L_21:
        /*0048*/ 	.byte	0x04, 0x17
        /*004a*/ 	.short	(.L_23 - .L_22)
.L_22:
        /*004c*/ 	.word	0x00000000
        /*0050*/ 	.short	0x0002
        /*0052*/ 	.short	0x0010
        /*0054*/ 	.byte	0x00, 0xf5, 0x21, 0x00


	//----- nvinfo : EIATTR_KPARAM_INFO
	.align		4
.L_23:
        /*0058*/ 	.byte	0x04, 0x17
        /*005a*/ 	.short	(.L_25 - .L_24)
.L_24:
        /*005c*/ 	.word	0x00000000
        /*0060*/ 	.short	0x0001
        /*0062*/ 	.short	0x0008
        /*0064*/ 	.byte	0x00, 0xf5, 0x21, 0x00


	//----- nvinfo : EIATTR_KPARAM_INFO
	.align		4
.L_25:
        /*0068*/ 	.byte	0x04, 0x17
        /*006a*/ 	.short	(.L_27 - .L_26)
.L_26:
        /*006c*/ 	.word	0x00000000
        /*0070*/ 	.short	0x0000
        /*0072*/ 	.short	0x0000
        /*0074*/ 	.byte	0x00, 0xf5, 0x21, 0x00


	//----- nvinfo : EIATTR_SPARSE_MMA_MASK
	.align		4
.L_27:
        /*0078*/ 	.byte	0x03, 0x50
        /*007a*/ 	.short	0x0000


	//----- nvinfo : EIATTR_MAXREG_COUNT
	.align		4
        /*007c*/ 	.byte	0x03, 0x1b
        /*007e*/ 	.short	0x00ff


	//----- nvinfo : EIATTR_MERCURY_ISA_VERSION
	.align		4
        /*0080*/ 	.byte	0x03, 0x5f
        /*0082*/ 	.short	0x0101


	//----- nvinfo : EIATTR_VRC_CTA_INIT_COUNT
	.align		4
        /*0084*/ 	.byte	0x02, 0x4a
	.zero		1
	.zero		1


	//----- nvinfo : EIATTR_EXIT_INSTR_OFFSETS
	.align		4
        /*0088*/ 	.byte	0x04, 0x1c
        /*008a*/ 	.short	(.L_29 - .L_28)


	//   ....[0]....
.L_28:
        /*008c*/ 	.word	0x000000f0


	//   ....[1]....
        /*0090*/ 	.word	0x00000ab0


	//----- nvinfo : EIATTR_CRS_STACK_SIZE
	.align		4
.L_29:
        /*0094*/ 	.byte	0x04, 0x1e
        /*0096*/ 	.short	(.L_31 - .L_30)
.L_30:
        /*0098*/ 	.word	0x00000000


	//----- nvinfo : EIATTR_CBANK_PARAM_SIZE
	.align		4
.L_31:
        /*009c*/ 	.byte	0x03, 0x19
        /*009e*/ 	.short	0x0028


	//----- nvinfo : EIATTR_PARAM_CBANK
	.align		4
        /*00a0*/ 	.byte	0x04, 0x0a
        /*00a2*/ 	.short	(.L_33 - .L_32)
	.align		4
.L_32:
        /*00a4*/ 	.word	index@(.nv.constant0._Z15conv_img_gpu_f2PfS_S_iiii)
        /*00a8*/ 	.short	0x0380
        /*00aa*/ 	.short	0x0028


	//----- nvinfo : EIATTR_SW_WAR
	.align		4
.L_33:
        /*00ac*/ 	.byte	0x04, 0x36
        /*00ae*/ 	.short	(.L_35 - .L_34)
.L_34:
        /*00b0*/ 	.word	0x00000008
.L_35:


//--------------------- .nv.info._Z12conv_img_gpuPfS_S_iiii --------------------------
	.section	.nv.info._Z12conv_img_gpuPfS_S_iiii,"",@"SHT_CUDA_INFO"
	.sectionflags	@""
	.align	4


	//----- nvinfo : EIATTR_CUDA_API_VERSION
	.align		4
        /*0000*/ 	.byte	0x04, 0x37
        /*0002*/ 	.short	(.L_37 - .L_36)
.L_36:
        /*0004*/ 	.word	0x00000082


	//----- nvinfo : EIATTR_KPARAM_INFO
	.align		4
.L_37:
        /*0008*/ 	.byte	0x04, 0x17
        /*000a*/ 	.short	(.L_39 - .L_38)
.L_38:
        /*000c*/ 	.word	0x00000000
        /*0010*/ 	.short	0x0006
        /*0012*/ 	.short	0x0024
        /*0014*/ 	.byte	0x00, 0xf0, 0x11, 0x00


	//----- nvinfo : EIATTR_KPARAM_INFO
	.align		4
.L_39:
        /*0018*/ 	.byte	0x04, 0x17
        /*001a*/ 	.short	(.L_41 - .L_40)
.L_40:
        /*001c*/ 	.word	0x00000000
        /*0020*/ 	.short	0x0005
        /*0022*/ 	.short	0x0020
        /*0024*/ 	.byte	0x00, 0xf0, 0x11, 0x00


	//----- nvinfo : EIATTR_KPARAM_INFO
	.align		4
.L_41:
        /*0028*/ 	.byte	0x04, 0x17
        /*002a*/ 	.short	(.L_43 - .L_42)
.L_42:
        /*002c*/ 	.word	0x00000000
        /*0030*/ 	.short	0x0004
        /*0032*/ 	.short	0x001c
        /*0034*/ 	.byte	0x00, 0xf0, 0x11, 0x00


	//----- nvinfo : EIATTR_KPARAM_INFO
	.align		4
.L_43:
        /*0038*/ 	.byte	0x04, 0x17
        /*003a*/ 	.short	(.L_45 - .L_44)
.L_44:
        /*003c*/ 	.word	0x00000000
        /*0040*/ 	.short	0x0003
        /*0042*/ 	.short	0x0018
        /*0044*/ 	.byte	0x00, 0xf0, 0x11, 0x00


	//----- nvinfo : EIATTR_KPARAM_INFO
	.align		4
.L_45:
        /*0048*/ 	.byte	0x04, 0x17
        /*004a*/ 	.short	(.L_47 - .L_46)
.L_46:
        /*004c*/ 	.word	0x00000000
        /*0050*/ 	.short	0x0002
        /*0052*/ 	.short	0x0010
        /*0054*/ 	.byte	0x00, 0xf5, 0x21, 0x00


	//----- nvinfo : EIATTR_KPARAM_INFO
	.align		4
.L_47:
        /*0058*/ 	.byte	0x04, 0x17
        /*005a*/ 	.short	(.L_49 - .L_48)
.L_48:
        /*005c*/ 	.word	0x00000000
        /*0060*/ 	.short	0x0001
        /*0062*/ 	.short	0x0008
        /*0064*/ 	.byte	0x00, 0xf5, 0x21, 0x00


	//----- nvinfo : EIATTR_KPARAM_INFO
	.align		4
.L_49:
        /*0068*/ 	.byte	0x04, 0x17
        /*006a*/ 	.short	(.L_51 - .L_50)
.L_50:
        /*006c*/ 	.word	0x00000000
        /*0070*/ 	.short	0x0000
        /*0072*/ 	.short	0x0000
        /*0074*/ 	.byte	0x00, 0xf5, 0x21, 0x00


	//----- nvinfo : EIATTR_SPARSE_MMA_MASK
	.align		4
.L_51:
        /*0078*/ 	.byte	0x03, 0x50
        /*007a*/ 	.short	0x0000


	//----- nvinfo : EIATTR_MAXREG_COUNT
	.align		4
        /*007c*/ 	.byte	0x03, 0x1b
        /*007e*/ 	.short	0x00ff


	//----- nvinfo : EIATTR_NUM_BARRIERS
	.align		4
        /*0080*/ 	.byte	0x02, 0x4c
        /*0082*/ 	.byte	0x01
	.zero		1


	//----- nvinfo : EIATTR_MERCURY_ISA_VERSION
	.align		4
        /*0084*/ 	.byte	0x03, 0x5f
        /*0086*/ 	.short	0x0101


	//----- nvinfo : EIATTR_VRC_CTA_INIT_COUNT
	.align		4
        /*0088*/ 	.byte	0x02, 0x4a
	.zero		1
	.zero		1


	//----- nvinfo : EIATTR_EXIT_INSTR_OFFSETS
	.align		4
        /*008c*/ 	.byte	0x04, 0x1c
        /*008e*/ 	.short	(.L_53 - .L_52)


	//   ....[0]....
.L_52:
        /*0090*/ 	.word	0x000001c0


	//   ....[1]....
        /*0094*/ 	.word	0x00000b00


	//----- nvinfo : EIATTR_CRS_STACK_SIZE
	.align		4
.L_53:
        /*0098*/ 	.byte	0x04, 0x1e
        /*009a*/ 	.short	(.L_55 - .L_54)
.L_54:
        /*009c*/ 	.word	0x00000000


	//----- nvinfo : EIATTR_CBANK_PARAM_SIZE
	.align		4
.L_55:
        /*00a0*/ 	.byte	0x03, 0x19
        /*00a2*/ 	.short	0x0028


	//----- nvinfo : EIATTR_PARAM_CBANK
	.align		4
        /*00a4*/ 	.byte	0x04, 0x0a
        /*00a6*/ 	.short	(.L_57 - .L_56)
	.align		4
.L_56:
        /*00a8*/ 	.word	index@(.nv.constant0._Z12conv_img_gpuPfS_S_iiii)
        /*00ac*/ 	.short	0x0380
        /*00ae*/ 	.short	0x0028


	//----- nvinfo : EIATTR_SW_WAR
	.align		4
.L_57:
        /*00b0*/ 	.byte	0x04, 0x36
        /*00b2*/ 	.short	(.L_59 - .L_58)
.L_58:
        /*00b4*/ 	.word	0x00000008
.L_59:


//--------------------- .nv.callgraph             --------------------------
	.section	.nv.callgraph,"",@"SHT_CUDA_CALLGRAPH"
	.align	4
	.sectionentsize	8
	.align		4
        /*0000*/ 	.word	0x00000000
	.align		4
        /*0004*/ 	.word	0xffffffff
	.align		4
        /*0008*/ 	.word	0x00000000
	.align		4
        /*000c*/ 	.word	0xfffffffe
	.align		4
        /*0010*/ 	.word	0x00000000
	.align		4
        /*0014*/ 	.word	0xfffffffd
	.align		4
        /*0018*/ 	.word	0x00000000
	.align		4
        /*001c*/ 	.word	0xfffffffc


//--------------------- .text._Z15conv_img_gpu_f2PfS_S_iiii --------------------------
	.section	.text._Z15conv_img_gpu_f2PfS_S_iiii,"ax",@progbits
	.align	128
        .global         _Z15conv_img_gpu_f2PfS_S_iiii
        .type           _Z15conv_img_gpu_f2PfS_S_iiii,@function
        .size           _Z15conv_img_gpu_f2PfS_S_iiii,(.L_x_18 - _Z15conv_img_gpu_f2PfS_S_iiii)
        .other          _Z15conv_img_gpu_f2PfS_S_iiii,@"STO_CUDA_ENTRY STV_DEFAULT"
_Z15conv_img_gpu_f2PfS_S_iiii:
.text._Z15conv_img_gpu_f2PfS_S_iiii:
[----:B------:R-:W-:Y:S01]  /*0000*/  LDC R1, c[0x0][0x37c] ;  /* 0x0000df00ff017b82 */ /* 0x000fe20000000800 */
[----:B------:R-:W0:Y:S01]  /*0010*/  S2R R0, SR_TID.X ;  /* 0x0000000000007919 */ /* 0x000e220000002100 */
[----:B------:R-:W1:Y:S06]  /*0020*/  LDCU.64 UR12, c[0x0][0x3a0] ;  /* 0x00007400ff0c77ac */ /* 0x000e6c0008000a00 */
[----:B------:R-:W2:Y:S08]  /*0030*/  S2UR UR9, SR_CTAID.X ;  /* 0x00000000000979c3 */ /* 0x000eb00000002500 */
[----:B------:R-:W3:Y:S01]  /*0040*/  LDC.64 R6, c[0x0][0x398] ;  /* 0x0000e600ff067b82 */ /* 0x000ee20000000a00 */
[----:B-1----:R-:W-:-:S04]  /*0050*/  UIADD3 UR4, UPT, UPT, UR12, -0x1, URZ ;  /* 0xffffffff0c047890 */ /* 0x002fc8000fffe0ff */
[----:B------:R-:W-:-:S04]  /*0060*/  ULEA.HI UR4, UR4, UR4, URZ, 0x1 ;  /* 0x0000000404047291 */ /* 0x000fc8000f8f08ff */
[----:B------:R-:W-:-:S04]  /*0070*/  USHF.R.S32.HI UR4, URZ, 0x1, UR4 ;  /* 0x00000001ff047899 */ /* 0x000fc80008011404 */
[----:B--2---:R-:W-:Y:S01]  /*0080*/  UIADD3 UR5, UPT, UPT, UR4, UR9, URZ ;  /* 0x0000000904057290 */ /* 0x004fe2000fffe0ff */
[----:B0-----:R-:W-:Y:S02]  /*0090*/  VIADD R0, R0, UR13 ;  /* 0x0000000d00007c36 */ /* 0x001fe40008000000 */
[----:B---3--:R-:W-:Y:S02]  /*00a0*/  IMAD R2, R6, R7, RZ ;  /* 0x0000000706027224 */ /* 0x008fe400078e02ff */
[----:B------:R-:W-:-:S04]  /*00b0*/  VIADD R5, R0, UR4 ;  /* 0x0000000400057c36 */ /* 0x000fc80008000000 */
[----:B------:R-:W-:-:S05]  /*00c0*/  IMAD R3, R6, UR5, R5 ;  /* 0x0000000506037c24 */ /* 0x000fca000f8e0205 */
[----:B------:R-:W-:-:S04]  /*00d0*/  ISETP.GE.AND P0, PT, R3, R2, PT ;  /* 0x000000020300720c */ /* 0x000fc80003f06270 */
[----:B------:R-:W-:-:S13]  /*00e0*/  ISETP.GE.OR P0, PT, R5, R6, P0 ;  /* 0x000000060500720c */ /* 0x000fda0000706670 */
[----:B------:R-:W-:Y:S05]  /*00f0*/  @P0 EXIT ;  /* 0x000000000000094d */ /* 0x000fea0003800000 */
[----:B------:R-:W-:Y:S01]  /*0100*/  UISETP.GE.AND UP0, UPT, UR12, 0x1, UPT ;  /* 0x000000010c00788c */ /* 0x000fe2000bf06270 */
[----:B------:R-:W-:Y:S01]  /*0110*/  HFMA2 R4, -RZ, RZ, 0, 0 ;  /* 0x00000000ff047431 */ /* 0x000fe200000001ff */
[----:B------:R-:W0:Y:S07]  /*0120*/  LDCU.64 UR10, c[0x0][0x358] ;  /* 0x00006b00ff0a77ac */ /* 0x000e2e0008000a00 */
[----:B------:R-:W-:Y:S05]  /*0130*/  BRA.U !UP0, `(.L_x_0) ;  /* 0x0000000908507547 */ /* 0x000fea000b800000 */
[----:B------:R-:W-:Y:S01]  /*0140*/  ULOP3.LUT UR5, UR12, 0x7, URZ, 0xc0, !UPT ;  /* 0x000000070c057892 */ /* 0x000fe2000f8ec0ff */
[----:B------:R-:W-:Y:S01]  /*0150*/  IMAD.MOV.U32 R4, RZ, RZ, RZ ;  /* 0x000000ffff047224 */ /* 0x000fe200078e00ff */
[----:B------:R-:W-:Y:S02]  /*0160*/  ULOP3.LUT UR6, UR12, 0x3, URZ, 0xc0, !UPT ;  /* 0x000000030c067892 */ /* 0x000fe4000f8ec0ff */
[----:B------:R-:W-:Y:S02]  /*0170*/  UIADD3 UR4, UPT, UPT, UR5, -0x1, URZ ;  /* 0xffffffff05047890 */ /* 0x000fe4000fffe0ff */
[----:B------:R-:W-:Y:S02]  /*0180*/  ULOP3.LUT UR7, UR12, 0x7ffffff8, URZ, 0xc0, !UPT ;  /* 0x7ffffff80c077892 */ /* 0x000fe4000f8ec0ff */
[----:B------:R-:W-:-:S03]  /*0190*/  UISETP.GE.U32.AND UP1, UPT, UR4, 0x3, UPT ;  /* 0x000000030400788c */ /* 0x000fc6000bf26070 */
[----:B------:R-:W-:-:S08]  /*01a0*/  UMOV UR4, URZ ;  /* 0x000000ff00047c82 */ /* 0x000fd00008000000 */
.L_x_7:
[----:B------:R-:W1:Y:S01]  /*01b0*/  LDCU UR14, c[0x0][0x3a0] ;  /* 0x00007400ff0e77ac */ /* 0x000e620008000800 */
[----:B------:R-:W2:Y:S01]  /*01c0*/  LDC R5, c[0x0][0x398] ;  /* 0x0000e600ff057b82 */ /* 0x000ea20000000800 */
[----:B------:R-:W-:Y:S01]  /*01d0*/  MOV R6, RZ ;  /* 0x000000ff00067202 */ /* 0x000fe20000000f00 */
[----:B------:R-:W-:Y:S02]  /*01e0*/  UIADD3 UR8, UPT, UPT, UR9, UR4, URZ ;  /* 0x0000000409087290 */ /* 0x000fe4000fffe0ff */
[----:B-1----:R-:W-:Y:S02]  /*01f0*/  UISETP.GE.U32.AND UP2, UPT, UR14, 0x8, UPT ;  /* 0x000000080e00788c */ /* 0x002fe4000bf46070 */
[----:B------:R-:W-:Y:S02]  /*0200*/  UIMAD UR13, UR4, UR14, URZ ;  /* 0x0000000e040d72a4 */ /* 0x000fe4000f8e02ff */
[----:B------:R-:W-:Y:S01]  /*0210*/  UIADD3 UR4, UPT, UPT, UR4, 0x1, URZ ;  /* 0x0000000104047890 */ /* 0x000fe2000fffe0ff */
[----:B--2---:R-:W-:-:S03]  /*0220*/  IMAD R5, R5, UR8, R0 ;  /* 0x0000000805057c24 */ /* 0x004fc6000f8e0200 */
[----:B------:R-:W-:Y:S01]  /*0230*/  UISETP.NE.AND UP0, UPT, UR4, UR14, UPT ;  /* 0x0000000e0400728c */ /* 0x000fe2000bf05270 */
[----:B------:R-:W-:Y:S10]  /*0240*/  BRA.U !UP2, `(.L_x_1) ;  /* 0x000000010adc7547 */ /* 0x000ff4000b800000 */
[----:B------:R-:W-:-:S07]  /*0250*/  IMAD.MOV.U32 R10, RZ, RZ, RZ ;  /* 0x000000ffff0a7224 */ /* 0x000fce00078e00ff */
.L_x_2:
[----:B------:R-:W-:Y:S01]  /*0260*/  IADD3 R11, PT, PT, R5, R10, RZ ;  /* 0x0000000a050b7210 */ /* 0x000fe20007ffe0ff */
[----:B------:R-:W1:Y:S03]  /*0270*/  LDC.64 R6, c[0x0][0x380] ;  /* 0x0000e000ff067b82 */ /* 0x000e660000000a00 */
[----:B------:R-:W-:-:S13]  /*0280*/  ISETP.GE.AND P6, PT, R11, R2, PT ;  /* 0x000000020b00720c */ /* 0x000fda0003fc6270 */
[----:B------:R-:W2:Y:S01]  /*0290*/  @!P6 LDC.64 R14, c[0x0][0x388] ;  /* 0x0000e200ff0eeb82 */ /* 0x000ea20000000a00 */
[----:B------:R-:W-:Y:S02]  /*02a0*/  @!P6 VIADD R9, R10, UR13 ;  /* 0x0000000d0a09ec36 */ /* 0x000fe40008000000 */
[----:B-1----:R-:W-:-:S05]  /*02b0*/  IMAD.WIDE R6, R11, 0x4, R6 ;  /* 0x000000040b067825 */ /* 0x002fca00078e0206 */
[----:B0-----:R-:W3:Y:S01]  /*02c0*/  @!P6 LDG.E R13, desc[UR10][R6.64] ;  /* 0x0000000a060de981 */ /* 0x001ee2000c1e1900 */
[----:B--2---:R-:W-:Y:S02]  /*02d0*/  @!P6 IMAD.WIDE.U32 R14, R9, 0x4, R14 ;  /* 0x00000004090ee825 */ /* 0x004fe400078e000e */
[----:B------:R-:W0:Y:S04]  /*02e0*/  LDC.64 R8, c[0x0][0x388] ;  /* 0x0000e200ff087b82 */ /* 0x000e280000000a00 */
[----:B------:R-:W3:Y:S01]  /*02f0*/  @!P6 LDG.E R14, desc[UR10][R14.64] ;  /* 0x0000000a0e0ee981 */ /* 0x000ee2000c1e1900 */
[C---:B------:R-:W-:Y:S01]  /*0300*/  IADD3 R17, PT, PT, R11.reuse, 0x1, RZ ;  /* 0x000000010b117810 */ /* 0x040fe20007ffe0ff */
[----:B------:R-:W-:Y:S01]  /*0310*/  VIADD R19, R11, 0x2 ;  /* 0x000000020b137836 */ /* 0x000fe20000000000 */
[----:B------:R-:W-:-:S02]  /*0320*/  IADD3 R12, P2, PT, R10, UR13, RZ ;  /* 0x0000000d0a0c7c10 */ /* 0x000fc4000ff5e0ff */
[-C--:B------:R-:W-:Y:S01]  /*0330*/  ISETP.GE.AND P0, PT, R17, R2.reuse, PT ;  /* 0x000000021100720c */ /* 0x080fe20003f06270 */
[----:B------:R-:W-:Y:S01]  /*0340*/  VIADD R17, R11, 0x3 ;  /* 0x000000030b117836 */ /* 0x000fe20000000000 */
[-C--:B------:R-:W-:Y:S02]  /*0350*/  ISETP.GE.AND P1, PT, R19, R2.reuse, PT ;  /* 0x000000021300720c */ /* 0x080fe40003f26270 */
[----:B------:R-:W-:Y:S02]  /*0360*/  IADD3.X R16, PT, PT, RZ, RZ, RZ, P2, !PT ;  /* 0x000000ffff107210 */ /* 0x000fe400017fe4ff */
[----:B------:R-:W-:Y:S02]  /*0370*/  IADD3 R19, PT, PT, R11, 0x4, RZ ;  /* 0x000000040b137810 */ /* 0x000fe40007ffe0ff */
[----:B------:R-:W-:Y:S02]  /*0380*/  ISETP.GE.AND P2, PT, R17, R2, PT ;  /* 0x000000021100720c */ /* 0x000fe40003f46270 */
[----:B0-----:R-:W-:Y:S01]  /*0390*/  LEA R8, P3, R12, R8, 0x2 ;  /* 0x000000080c087211 */ /* 0x001fe200078610ff */
[----:B------:R-:W-:-:S02]  /*03a0*/  VIADD R17, R11, 0x5 ;  /* 0x000000050b117836 */ /* 0x000fc40000000000 */
[----:B------:R-:W2:Y:S01]  /*03b0*/  @!P0 LDG.E R15, desc[UR10][R6.64+0x4] ;  /* 0x0000040a060f8981 */ /* 0x000ea2000c1e1900 */
[----:B------:R-:W-:Y:S02]  /*03c0*/  LEA.HI.X R9, R12, R9, R16, 0x2, P3 ;  /* 0x000000090c097211 */ /* 0x000fe400018f1410 */
[-C--:B------:R-:W-:Y:S02]  /*03d0*/  ISETP.GE.AND P3, PT, R19, R2.reuse, PT ;  /* 0x000000021300720c */ /* 0x080fe40003f66270 */
[----:B------:R-:W-:Y:S01]  /*03e0*/  IADD3 R19, PT, PT, R11, 0x6, RZ ;  /* 0x000000060b137810 */ /* 0x000fe20007ffe0ff */
[----:B------:R-:W2:Y:S01]  /*03f0*/  @!P0 LDG.E R12, desc[UR10][R8.64+0x4] ;  /* 0x0000040a080c8981 */ /* 0x000ea2000c1e1900 */
[-C--:B------:R-:W-:Y:S02]  /*0400*/  ISETP.GE.AND P4, PT, R17, R2.reuse, PT ;  /* 0x000000021100720c */ /* 0x080fe40003f86270 */
[----:B------:R-:W-:Y:S01]  /*0410*/  ISETP.GE.AND P5, PT, R19, R2, PT ;  /* 0x000000021300720c */ /* 0x000fe20003fa6270 */
[----:B------:R-:W4:Y:S01]  /*0420*/  @!P1 LDG.E R17, desc[UR10][R6.64+0x8] ;  /* 0x0000080a06119981 */ /* 0x000f22000c1e1900 */
[----:B------:R-:W-:-:S03]  /*0430*/  VIADD R19, R11, 0x7 ;  /* 0x000000070b137836 */ /* 0x000fc60000000000 */
[----:B------:R-:W4:Y:S04]  /*0440*/  @!P1 LDG.E R16, desc[UR10][R8.64+0x8] ;  /* 0x0000080a08109981 */ /* 0x000f28000c1e1900 */
[----:B------:R-:W5:Y:S04]  /*0450*/  @!P2 LDG.E R11, desc[UR10][R6.64+0xc] ;  /* 0x00000c0a060ba981 */ /* 0x000f68000c1e1900 */
[----:B------:R-:W5:Y:S04]  /*0460*/  @!P2 LDG.E R18, desc[UR10][R8.64+0xc] ;  /* 0x00000c0a0812a981 */ /* 0x000f68000c1e1900 */
[----:B------:R-:W5:Y:S04]  /*0470*/  @!P4 LDG.E R20, desc[UR10][R8.64+0x14] ;  /* 0x0000140a0814c981 */ /* 0x000f68000c1e1900 */
[----:B------:R-:W5:Y:S04]  /*0480*/  @!P5 LDG.E R21, desc[UR10][R6.64+0x18] ;  /* 0x0000180a0615d981 */ /* 0x000f68000c1e1900 */
[----:B------:R-:W5:Y:S01]  /*0490*/  @!P5 LDG.E R22, desc[UR10][R8.64+0x18] ;  /* 0x0000180a0816d981 */ /* 0x000f62000c1e1900 */
[----:B---3--:R-:W-:Y:S01]  /*04a0*/  @!P6 FFMA R4, R13, R14, R4 ;  /* 0x0000000e0d04e223 */ /* 0x008fe20000000004 */
[----:B------:R-:W-:-:S02]  /*04b0*/  ISETP.GE.AND P6, PT, R19, R2, PT ;  /* 0x000000021300720c */ /* 0x000fc40003fc6270 */
[----:B------:R-:W3:Y:S04]  /*04c0*/  @!P3 LDG.E R13, desc[UR10][R6.64+0x10] ;  /* 0x0000100a060db981 */ /* 0x000ee8000c1e1900 */
[----:B------:R-:W3:Y:S04]  /*04d0*/  @!P3 LDG.E R14, desc[UR10][R8.64+0x10] ;  /* 0x0000100a080eb981 */ /* 0x000ee8000c1e1900 */
[----:B------:R-:W3:Y:S04]  /*04e0*/  @!P4 LDG.E R19, desc[UR10][R6.64+0x14] ;  /* 0x0000140a0613c981 */ /* 0x000ee8000c1e1900 */
[----:B------:R-:W3:Y:S04]  /*04f0*/  @!P6 LDG.E R23, desc[UR10][R6.64+0x1c] ;  /* 0x00001c0a0617e981 */ /* 0x000ee8000c1e1900 */
[----:B------:R-:W3:Y:S01]  /*0500*/  @!P6 LDG.E R24, desc[UR10][R8.64+0x1c] ;  /* 0x00001c0a0818e981 */ /* 0x000ee2000c1e1900 */
[----:B------:R-:W-:Y:S01]  /*0510*/  IADD3 R10, PT, PT, R10, 0x8, RZ ;  /* 0x000000080a0a7810 */ /* 0x000fe20007ffe0ff */
[----:B--2---:R-:W-:-:S03]  /*0520*/  @!P0 FFMA R4, R15, R12, R4 ;  /* 0x0000000c0f048223 */ /* 0x004fc60000000004 */
[----:B------:R-:W-:Y:S01]  /*0530*/  ISETP.NE.AND P0, PT, R10, UR7, PT ;  /* 0x000000070a007c0c */ /* 0x000fe2000bf05270 */
[----:B----4-:R-:W-:-:S04]  /*0540*/  @!P1 FFMA R4, R17, R16, R4 ;  /* 0x0000001011049223 */ /* 0x010fc80000000004 */
[----:B-----5:R-:W-:-:S04]  /*0550*/  @!P2 FFMA R4, R11, R18, R4 ;  /* 0x000000120b04a223 */ /* 0x020fc80000000004 */
[----:B---3--:R-:W-:-:S04]  /*0560*/  @!P3 FFMA R4, R13, R14, R4 ;  /* 0x0000000e0d04b223 */ /* 0x008fc80000000004 */
[----:B------:R-:W-:-:S04]  /*0570*/  @!P4 FFMA R4, R19, R20, R4 ;  /* 0x000000141304c223 */ /* 0x000fc80000000004 */
[----:B------:R-:W-:-:S04]  /*0580*/  @!P5 FFMA R4, R21, R22, R4 ;  /* 0x000000161504d223 */ /* 0x000fc80000000004 */
[----:B------:R-:W-:Y:S01]  /*0590*/  @!P6 FFMA R4, R23, R24, R4 ;  /* 0x000000181704e223 */ /* 0x000fe20000000004 */
[----:B------:R-:W-:Y:S06]  /*05a0*/  @P0 BRA `(.L_x_2) ;  /* 0xfffffffc002c0947 */ /* 0x000fec000383ffff */
[----:B------:R-:W-:-:S07]  /*05b0*/  IMAD.U32 R6, RZ, RZ, UR7 ;  /* 0x00000007ff067e24 */ /* 0x000fce000f8e00ff */
.L_x_1:
[----:B------:R-:W-:-:S09]  /*05c0*/  UISETP.NE.AND UP2, UPT, UR5, URZ, UPT ;  /* 0x000000ff0500728c */ /* 0x000fd2000bf45270 */
[----:B------:R-:W-:Y:S05]  /*05d0*/  BRA.U !UP2, `(.L_x_3) ;  /* 0x000000050a247547 */ /* 0x000fea000b800000 */
[----:B------:R-:W-:Y:S01]  /*05e0*/  UISETP.NE.AND UP2, UPT, UR6, URZ, UPT ;  /* 0x000000ff0600728c */ /* 0x000fe2000bf45270 */
[----:B------:R-:W-:Y:S10]  /*05f0*/  BRA.U !UP1, `(.L_x_4) ;  /* 0x00000001097c7547 */ /* 0x000ff4000b800000 */
[----:B------:R-:W-:Y:S01]  /*0600*/  IADD3 R19, PT, PT, R5, R6, RZ ;  /* 0x0000000605137210 */ /* 0x000fe20007ffe0ff */
[----:B------:R-:W1:Y:S01]  /*0610*/  LDC.64 R8, c[0x0][0x388] ;  /* 0x0000e200ff087b82 */ /* 0x000e620000000a00 */
[----:B------:R-:W-:Y:S02]  /*0620*/  IADD3 R14, P3, PT, R6, UR13, RZ ;  /* 0x0000000d060e7c10 */ /* 0x000fe4000ff7e0ff */
[C---:B------:R-:W-:Y:S01]  /*0630*/  ISETP.GE.AND P0, PT, R19.reuse, R2, PT ;  /* 0x000000021300720c */ /* 0x040fe20003f06270 */
[C---:B------:R-:W-:Y:S01]  /*0640*/  VIADD R15, R19.reuse, 0x1 ;  /* 0x00000001130f7836 */ /* 0x040fe20000000000 */
[----:B------:R-:W-:-:S03]  /*0650*/  IADD3 R17, PT, PT, R19, 0x2, RZ ;  /* 0x0000000213117810 */ /* 0x000fc60007ffe0ff */
[----:B------:R-:W2:Y:S01]  /*0660*/  LDC.64 R10, c[0x0][0x380] ;  /* 0x0000e000ff0a7b82 */ /* 0x000ea20000000a00 */
[-C--:B------:R-:W-:Y:S02]  /*0670*/  ISETP.GE.AND P1, PT, R15, R2.reuse, PT ;  /* 0x000000020f00720c */ /* 0x080fe40003f26270 */
[----:B------:R-:W-:Y:S02]  /*0680*/  ISETP.GE.AND P2, PT, R17, R2, PT ;  /* 0x000000021100720c */ /* 0x000fe40003f46270 */
[----:B------:R-:W-:-:S03]  /*0690*/  IADD3.X R15, PT, PT, RZ, RZ, RZ, P3, !PT ;  /* 0x000000ffff0f7210 */ /* 0x000fc60001ffe4ff */
[----:B------:R-:W3:Y:S01]  /*06a0*/  @!P0 LDC.64 R12, c[0x0][0x388] ;  /* 0x0000e200ff0c8b82 */ /* 0x000ee20000000a00 */
[----:B------:R-:W-:Y:S01]  /*06b0*/  @!P0 VIADD R7, R6, UR13 ;  /* 0x0000000d06078c36 */ /* 0x000fe20008000000 */
[----:B-1----:R-:W-:-:S04]  /*06c0*/  LEA R8, P4, R14, R8, 0x2 ;  /* 0x000000080e087211 */ /* 0x002fc800078810ff */
[----:B------:R-:W-:Y:S01]  /*06d0*/  LEA.HI.X R9, R14, R9, R15, 0x2, P4 ;  /* 0x000000090e097211 */ /* 0x000fe200020f140f */
[----:B--2---:R-:W-:-:S04]  /*06e0*/  IMAD.WIDE R10, R19, 0x4, R10 ;  /* 0x00000004130a7825 */ /* 0x004fc800078e020a */
[----:B0-----:R-:W2:Y:S04]  /*06f0*/  @!P1 LDG.E R14, desc[UR10][R8.64+0x4] ;  /* 0x0000040a080e9981 */ /* 0x001ea8000c1e1900 */
[----:B------:R-:W2:Y:S01]  /*0700*/  @!P1 LDG.E R15, desc[UR10][R10.64+0x4] ;  /* 0x0000040a0a0f9981 */ /* 0x000ea2000c1e1900 */
[----:B---3--:R-:W-:-:S03]  /*0710*/  @!P0 IMAD.WIDE.U32 R12, R7, 0x4, R12 ;  /* 0x00000004070c8825 */ /* 0x008fc600078e000c */
[----:B------:R-:W3:Y:S01]  /*0720*/  @!P2 LDG.E R17, desc[UR10][R10.64+0x8] ;  /* 0x0000080a0a11a981 */ /* 0x000ee2000c1e1900 */
[----:B------:R-:W-:-:S03]  /*0730*/  VIADD R7, R19, 0x3 ;  /* 0x0000000313077836 */ /* 0x000fc60000000000 */
[----:B------:R-:W3:Y:S02]  /*0740*/  @!P2 LDG.E R16, desc[UR10][R8.64+0x8] ;  /* 0x0000080a0810a981 */ /* 0x000ee4000c1e1900 */
[----:B------:R-:W-:Y:S02]  /*0750*/  ISETP.GE.AND P3, PT, R7, R2, PT ;  /* 0x000000020700720c */ /* 0x000fe40003f66270 */
[----:B------:R-:W4:Y:S04]  /*0760*/  @!P0 LDG.E R12, desc[UR10][R12.64] ;  /* 0x0000000a0c0c8981 */ /* 0x000f28000c1e1900 */
[----:B------:R-:W4:Y:S07]  /*0770*/  @!P0 LDG.E R7, desc[UR10][R10.64] ;  /* 0x0000000a0a078981 */ /* 0x000f2e000c1e1900 */
[----:B------:R-:W5:Y:S04]  /*0780*/  @!P3 LDG.E R19, desc[UR10][R10.64+0xc] ;  /* 0x00000c0a0a13b981 */ /* 0x000f68000c1e1900 */
[----:B------:R-:W5:Y:S01]  /*0790*/  @!P3 LDG.E R18, desc[UR10][R8.64+0xc] ;  /* 0x00000c0a0812b981 */ /* 0x000f62000c1e1900 */
[----:B------:R-:W-:Y:S01]  /*07a0*/  IADD3 R6, PT, PT, R6, 0x4, RZ ;  /* 0x0000000406067810 */ /* 0x000fe20007ffe0ff */
[----:B----4-:R-:W-:-:S04]  /*07b0*/  @!P0 FFMA R4, R7, R12, R4 ;  /* 0x0000000c07048223 */ /* 0x010fc80000000004 */
[----:B--2---:R-:W-:-:S04]  /*07c0*/  @!P1 FFMA R4, R15, R14, R4 ;  /* 0x0000000e0f049223 */ /* 0x004fc80000000004 */
[----:B---3--:R-:W-:-:S04]  /*07d0*/  @!P2 FFMA R4, R17, R16, R4 ;  /* 0x000000101104a223 */ /* 0x008fc80000000004 */
[----:B-----5:R-:W-:-:S07]  /*07e0*/  @!P3 FFMA R4, R19, R18, R4 ;  /* 0x000000121304b223 */ /* 0x020fce0000000004 */
.L_x_4:
[----:B------:R-:W-:Y:S05]  /*07f0*/  BRA.U !UP2, `(.L_x_3) ;  /* 0x000000010a9c7547 */ /* 0x000fea000b800000 */
[----:B------:R-:W1:Y:S01]  /*0800*/  LDCU UR8, c[0x0][0x3a0] ;  /* 0x00007400ff0877ac */ /* 0x000e620008000800 */
[----:B------:R-:W-:Y:S02]  /*0810*/  UISETP.NE.AND UP2, UPT, UR6, 0x1, UPT ;  /* 0x000000010600788c */ /* 0x000fe4000bf45270 */
[----:B-1----:R-:W-:-:S07]  /*0820*/  ULOP3.LUT UP3, URZ, UR8, 0x1, URZ, 0xc0, !UPT ;  /* 0x0000000108ff7892 */ /* 0x002fce000f86c0ff */
[----:B------:R-:W-:Y:S05]  /*0830*/  BRA.U !UP2, `(.L_x_5) ;  /* 0x000000010a547547 */ /* 0x000fea000b800000 */
[----:B------:R-:W-:Y:S01]  /*0840*/  IMAD.IADD R15, R5, 0x1, R6 ;  /* 0x00000001050f7824 */ /* 0x000fe200078e0206 */
[----:B------:R-:W1:Y:S04]  /*0850*/  LDC.64 R10, c[0x0][0x380] ;  /* 0x0000e000ff0a7b82 */ /* 0x000e680000000a00 */
[C---:B------:R-:W-:Y:S02]  /*0860*/  IADD3 R7, PT, PT, R15.reuse, 0x1, RZ ;  /* 0x000000010f077810 */ /* 0x040fe40007ffe0ff */
[-C--:B------:R-:W-:Y:S02]  /*0870*/  ISETP.GE.AND P0, PT, R15, R2.reuse, PT ;  /* 0x000000020f00720c */ /* 0x080fe40003f06270 */
[----:B------:R-:W-:-:S11]  /*0880*/  ISETP.GE.AND P1, PT, R7, R2, PT ;  /* 0x000000020700720c */ /* 0x000fd60003f26270 */
[----:B------:R-:W2:Y:S01]  /*0890*/  @!P0 LDC.64 R12, c[0x0][0x388] ;  /* 0x0000e200ff0c8b82 */ /* 0x000ea20000000a00 */
[C---:B------:R-:W-:Y:S01]  /*08a0*/  @!P0 VIADD R7, R6.reuse, UR13 ;  /* 0x0000000d06078c36 */ /* 0x040fe20008000000 */
[----:B------:R-:W-:Y:S01]  /*08b0*/  @!P1 IADD3 R14, P2, PT, R6, UR13, RZ ;  /* 0x0000000d060e9c10 */ /* 0x000fe2000ff5e0ff */
[----:B-1----:R-:W-:-:S03]  /*08c0*/  IMAD.WIDE R10, R15, 0x4, R10 ;  /* 0x000000040f0a7825 */ /* 0x002fc600078e020a */
[----:B------:R-:W-:Y:S02]  /*08d0*/  @!P1 IADD3.X R15, PT, PT, RZ, RZ, RZ, P2, !PT ;  /* 0x000000ffff0f9210 */ /* 0x000fe400017fe4ff */
[----:B------:R-:W1:Y:S01]  /*08e0*/  @!P1 LDC.64 R8, c[0x0][0x388] ;  /* 0x0000e200ff089b82 */ /* 0x000e620000000a00 */
[----:B--2---:R-:W-:Y:S02]  /*08f0*/  @!P0 IMAD.WIDE.U32 R12, R7, 0x4, R12 ;  /* 0x00000004070c8825 */ /* 0x004fe400078e000c */
[----:B0-----:R-:W2:Y:S04]  /*0900*/  @!P0 LDG.E R7, desc[UR10][R10.64] ;  /* 0x0000000a0a078981 */ /* 0x001ea8000c1e1900 */
[----:B------:R-:W2:Y:S01]  /*0910*/  @!P0 LDG.E R13, desc[UR10][R12.64] ;  /* 0x0000000a0c0d8981 */ /* 0x000ea2000c1e1900 */
[----:B-1----:R-:W-:-:S04]  /*0920*/  @!P1 LEA R8, P2, R14, R8, 0x2 ;  /* 0x000000080e089211 */ /* 0x002fc800078410ff */
[----:B------:R-:W-:Y:S02]  /*0930*/  @!P1 LEA.HI.X R9, R14, R9, R15, 0x2, P2 ;  /* 0x000000090e099211 */ /* 0x000fe400010f140f */
[----:B------:R-:W3:Y:S04]  /*0940*/  @!P1 LDG.E R15, desc[UR10][R10.64+0x4] ;  /* 0x0000040a0a0f9981 */ /* 0x000ee8000c1e1900 */
[----:B------:R-:W3:Y:S01]  /*0950*/  @!P1 LDG.E R8, desc[UR10][R8.64+0x4] ;  /* 0x0000040a08089981 */ /* 0x000ee2000c1e1900 */
[----:B------:R-:W-:Y:S02]  /*0960*/  VIADD R6, R6, 0x2 ;  /* 0x0000000206067836 */ /* 0x000fe40000000000 */
[----:B--2---:R-:W-:-:S04]  /*0970*/  @!P0 FFMA R4, R13, R7, R4 ;  /* 0x000000070d048223 */ /* 0x004fc80000000004 */
[----:B---3--:R-:W-:-:S07]  /*0980*/  @!P1 FFMA R4, R15, R8, R4 ;  /* 0x000000080f049223 */ /* 0x008fce0000000004 */
.L_x_5:
[----:B------:R-:W-:Y:S05]  /*0990*/  BRA.U !UP3, `(.L_x_3) ;  /* 0x000000010b347547 */ /* 0x000fea000b800000 */
[----:B------:R-:W-:Y:S01]  /*09a0*/  IADD3 R7, PT, PT, R5, R6, RZ ;  /* 0x0000000605077210 */ /* 0x000fe20007ffe0ff */
[----:B------:R-:W-:Y:S03]  /*09b0*/  BSSY.RECONVERGENT B0, `(.L_x_3) ;  /* 0x000000b000007945 */ /* 0x000fe60003800200 */
[----:B------:R-:W-:-:S13]  /*09c0*/  ISETP.GE.AND P0, PT, R7, R2, PT ;  /* 0x000000020700720c */ /* 0x000fda0003f06270 */
[----:B------:R-:W-:Y:S05]  /*09d0*/  @P0 BRA `(.L_x_6) ;  /* 0x0000000000200947 */ /* 0x000fea0003800000 */
[----:B------:R-:W1:Y:S01]  /*09e0*/  LDC.64 R8, c[0x0][0x380] ;  /* 0x0000e000ff087b82 */ /* 0x000e620000000a00 */
[----:B------:R-:W-:-:S07]  /*09f0*/  IADD3 R5, PT, PT, R6, UR13, RZ ;  /* 0x0000000d06057c10 */ /* 0x000fce000fffe0ff */
[----:B------:R-:W2:Y:S01]  /*0a00*/  LDC.64 R10, c[0x0][0x388] ;  /* 0x0000e200ff0a7b82 */ /* 0x000ea20000000a00 */
[----:B-1----:R-:W-:-:S06]  /*0a10*/  IMAD.WIDE R6, R7, 0x4, R8 ;  /* 0x0000000407067825 */ /* 0x002fcc00078e0208 */
[----:B0-----:R-:W3:Y:S01]  /*0a20*/  LDG.E R7, desc[UR10][R6.64] ;  /* 0x0000000a06077981 */ /* 0x001ee2000c1e1900 */
[----:B--2---:R-:W-:-:S06]  /*0a30*/  IMAD.WIDE.U32 R8, R5, 0x4, R10 ;  /* 0x0000000405087825 */ /* 0x004fcc00078e000a */
[----:B------:R-:W3:Y:S02]  /*0a40*/  LDG.E R8, desc[UR10][R8.64] ;  /* 0x0000000a08087981 */ /* 0x000ee4000c1e1900 */
[----:B---3--:R-:W-:-:S07]  /*0a50*/  FFMA R4, R7, R8, R4 ;  /* 0x0000000807047223 */ /* 0x008fce0000000004 */
.L_x_6:
[----:B0-----:R-:W-:Y:S05]  /*0a60*/  BSYNC.RECONVERGENT B0 ;  /* 0x0000000000007941 */ /* 0x001fea0003800200 */
.L_x_3:
[----:B------:R-:W-:Y:S05]  /*0a70*/  BRA.U UP0, `(.L_x_7) ;  /* 0xfffffff500cc7547 */ /* 0x000fea000b83ffff */
.L_x_0:
[----:B------:R-:W1:Y:S02]  /*0a80*/  LDC.64 R6, c[0x0][0x390] ;  /* 0x0000e400ff067b82 */ /* 0x000e640000000a00 */
[----:B-1----:R-:W-:-:S05]  /*0a90*/  IMAD.WIDE R2, R3, 0x4, R6 ;  /* 0x0000000403027825 */ /* 0x002fca00078e0206 */
[----:B0-----:R-:W-:Y:S01]  /*0aa0*/  STG.E desc[UR10][R2.64], R4 ;  /* 0x0000000402007986 */ /* 0x001fe2000c10190a */
[----:B------:R-:W-:Y:S05]  /*0ab0*/  EXIT ;  /* 0x000000000000794d */ /* 0x000fea0003800000 */
.L_x_8:
[----:B------:R-:W-:-:S00]  /*0ac0*/  BRA `(.L_x_8) ;  /* 0xfffffffc00fc7947 */ /* 0x000fc0000383ffff */
[----:B------:R-:W-:-:S00]  /*0ad0*/  NOP ;  /* 0x0000000000007918 */ /* 0x000fc00000000000 */
        /* <DEDUP_REMOVED lines=10> */
.L_x_18:


//--------------------- .text._Z12conv_img_gpuPfS_S_iiii --------------------------
	.section	.text._Z12conv_img_gpuPfS_S_iiii,"ax",@progbits
	.align	128
        .global         _Z12conv_img_gpuPfS_S_iiii
        .type           _Z12conv_img_gpuPfS_S_iiii,@function
        .size           _Z12conv_img_gpuPfS_S_iiii,(.L_x_19 - _Z12conv_img_gpuPfS_S_iiii)
        .other          _Z12conv_img_gpuPfS_S_iiii,@"STO_CUDA_ENTRY STV_DEFAULT"
_Z12conv_img_gpuPfS_S_iiii:
.text._Z12conv_img_gpuPfS_S_iiii:
[----:B------:R-:W-:Y:S01]  /*0000*/  LDC R1, c[0x0][0x37c] ;  /* 0x0000df00ff017b82 */ /* 0x000fe20000000800 */
[----:B------:R-:W0:Y:S01]  /*0010*/  S2R R7, SR_TID.X ;  /* 0x0000000000077919 */ /* 0x000e220000002100 */
[----:B------:R-:W1:Y:S01]  /*0020*/  LDCU.64 UR12, c[0x0][0x3a0] ;  /* 0x00007400ff0c77ac */ /* 0x000e620008000a00 */
[----:B------:R-:W2:Y:S05]  /*0030*/  LDCU.64 UR14, c[0x0][0x358] ;  /* 0x00006b00ff0e77ac */ /* 0x000eaa0008000a00 */
[----:B------:R-:W3:Y:S01]  /*0040*/  S2UR UR17, SR_CTAID.X ;  /* 0x00000000001179c3 */ /* 0x000ee20000002500 */
[----:B------:R-:W4:Y:S07]  /*0050*/  LDCU UR6, c[0x0][0x39c] ;  /* 0x00007380ff0677ac */ /* 0x000f2e0008000800 */
[----:B------:R-:W4:Y:S01]  /*0060*/  LDC R9, c[0x0][0x398] ;  /* 0x0000e600ff097b82 */ /* 0x000f220000000800 */
[----:B-1----:R-:W-:-:S06]  /*0070*/  UIMAD UR4, UR12, UR12, URZ ;  /* 0x0000000c0c0472a4 */ /* 0x002fcc000f8e02ff */
[----:B0-----:R-:W-:-:S13]  /*0080*/  ISETP.GE.U32.AND P1, PT, R7, UR4, PT ;  /* 0x0000000407007c0c */ /* 0x001fda000bf26070 */
[----:B------:R-:W0:Y:S02]  /*0090*/  @!P1 LDC.64 R4, c[0x0][0x388] ;  /* 0x0000e200ff049b82 */ /* 0x000e240000000a00 */
[----:B0-----:R-:W-:-:S06]  /*00a0*/  @!P1 IMAD.WIDE.U32 R4, R7, 0x4, R4 ;  /* 0x0000000407049825 */ /* 0x001fcc00078e0004 */
[----:B--2---:R0:W2:Y:S01]  /*00b0*/  @!P1 LDG.E R5, desc[UR14][R4.64] ;  /* 0x0000000e04059981 */ /* 0x0040a2000c1e1900 */
[----:B------:R-:W-:Y:S01]  /*00c0*/  UIADD3 UR4, UPT, UPT, UR12, -0x1, URZ ;  /* 0xffffffff0c047890 */ /* 0x000fe2000fffe0ff */
[----:B------:R-:W-:Y:S01]  /*00d0*/  @!P1 MOV R0, 0x400 ;  /* 0x0000040000009802 */ /* 0x000fe20000000f00 */
[----:B------:R-:W1:Y:S02]  /*00e0*/  @!P1 S2R R3, SR_CgaCtaId ;  /* 0x0000000000039919 */ /* 0x000e640000008800 */
[----:B------:R-:W-:Y:S01]  /*00f0*/  ULEA.HI UR4, UR4, UR4, URZ, 0x1 ;  /* 0x0000000404047291 */ /* 0x000fe2000f8f08ff */
[----:B------:R-:W-:-:S03]  /*0100*/  IADD3 R2, PT, PT, R7, UR13, RZ ;  /* 0x0000000d07027c10 */ /* 0x000fc6000fffe0ff */
[----:B------:R-:W-:-:S04]  /*0110*/  USHF.R.S32.HI UR4, URZ, 0x1, UR4 ;  /* 0x00000001ff047899 */ /* 0x000fc80008011404 */
[----:B---3--:R-:W-:Y:S02]  /*0120*/  UIADD3 UR5, UPT, UPT, UR4, UR17, URZ ;  /* 0x0000001104057290 */ /* 0x008fe4000fffe0ff */
[----:B0-----:R-:W-:Y:S01]  /*0130*/  VIADD R4, R2, UR4 ;  /* 0x0000000402047c36 */ /* 0x001fe20008000000 */
[----:B-1----:R-:W-:Y:S01]  /*0140*/  @!P1 LEA R6, R3, R0, 0x18 ;  /* 0x0000000003069211 */ /* 0x002fe200078ec0ff */
[C---:B----4-:R-:W-:Y:S02]  /*0150*/  IMAD R3, R9.reuse, UR6, RZ ;  /* 0x0000000609037c24 */ /* 0x050fe4000f8e02ff */
[----:B------:R-:W-:Y:S01]  /*0160*/  IMAD R0, R9, UR5, R4 ;  /* 0x0000000509007c24 */ /* 0x000fe2000f8e0204 */
[----:B------:R-:W-:-:S04]  /*0170*/  @!P1 LEA R6, R7, R6, 0x2 ;  /* 0x0000000607069211 */ /* 0x000fc800078e10ff */
[----:B------:R-:W-:-:S04]  /*0180*/  ISETP.GE.AND P0, PT, R0, R3, PT ;  /* 0x000000030000720c */ /* 0x000fc80003f06270 */
[----:B------:R-:W-:Y:S01]  /*0190*/  ISETP.GE.OR P0, PT, R4, R9, P0 ;  /* 0x000000090400720c */ /* 0x000fe20000706670 */
[----:B--2---:R0:W-:Y:S01]  /*01a0*/  @!P1 STS [R6], R5 ;  /* 0x0000000506009388 */ /* 0x0041e20000000800 */
[----:B------:R-:W-:Y:S11]  /*01b0*/  BAR.SYNC.DEFER_BLOCKING 0x0 ;  /* 0x0000000000007b1d */ /* 0x000ff60000010000 */
[----:B------:R-:W-:Y:S05]  /*01c0*/  @P0 EXIT ;  /* 0x000000000000094d */ /* 0x000fea0003800000 */
[----:B------:R-:W-:Y:S01]  /*01d0*/  UISETP.GE.AND UP0, UPT, UR12, 0x1, UPT ;  /* 0x000000010c00788c */ /* 0x000fe2000bf06270 */
[----:B------:R-:W-:-:S08]  /*01e0*/  IMAD.MOV.U32 R4, RZ, RZ, RZ ;  /* 0x000000ffff047224 */ /* 0x000fd000078e00ff */
[----:B------:R-:W-:Y:S05]  /*01f0*/  BRA.U !UP0, `(.L_x_9) ;  /* 0x0000000908347547 */ /* 0x000fea000b800000 */
[----:B------:R-:W-:Y:S01]  /*0200*/  ULOP3.LUT UR13, UR12, 0x7, URZ, 0xc0, !UPT ;  /* 0x000000070c0d7892 */ /* 0x000fe2000f8ec0ff */
[----:B------:R-:W-:Y:S01]  /*0210*/  HFMA2 R4, -RZ, RZ, 0, 0 ;  /* 0x00000000ff047431 */ /* 0x000fe200000001ff */
[----:B------:R-:W-:Y:S02]  /*0220*/  ULOP3.LUT UR16, UR12, 0x3, URZ, 0xc0, !UPT ;  /* 0x000000030c107892 */ /* 0x000fe4000f8ec0ff */
[----:B------:R-:W-:Y:S02]  /*0230*/  UIADD3 UR4, UPT, UPT, UR13, -0x1, URZ ;  /* 0xffffffff0d047890 */ /* 0x000fe4000fffe0ff */
[----:B------:R-:W-:Y:S02]  /*0240*/  ULOP3.LUT UR6, UR12, 0x7ffffff8, URZ, 0xc0, !UPT ;  /* 0x7ffffff80c067892 */ /* 0x000fe4000f8ec0ff */
[----:B------:R-:W-:-:S03]  /*0250*/  UISETP.GE.U32.AND UP1, UPT, UR4, 0x3, UPT ;  /* 0x000000030400788c */ /* 0x000fc6000bf26070 */
[----:B------:R-:W-:-:S08]  /*0260*/  UMOV UR4, URZ ;  /* 0x000000ff00047c82 */ /* 0x000fd00008000000 */
.L_x_16:
[----:B------:R-:W1:Y:S01]  /*0270*/  LDCU UR9, c[0x0][0x3a0] ;  /* 0x00007400ff0977ac */ /* 0x000e620008000800 */
[----:B0-----:R-:W0:Y:S01]  /*0280*/  LDC R5, c[0x0][0x398] ;  /* 0x0000e600ff057b82 */ /* 0x001e220000000800 */
[----:B------:R-:W-:Y:S02]  /*0290*/  UIADD3 UR5, UPT, UPT, UR17, UR4, URZ ;  /* 0x0000000411057290 */ /* 0x000fe4000fffe0ff */
[----:B------:R-:W-:Y:S01]  /*02a0*/  UMOV UR8, UR4 ;  /* 0x0000000400087c82 */ /* 0x000fe20008000000 */
[----:B------:R-:W-:Y:S02]  /*02b0*/  UIADD3 UR4, UPT, UPT, UR4, 0x1, URZ ;  /* 0x0000000104047890 */ /* 0x000fe4000fffe0ff */
[----:B-1----:R-:W-:Y:S02]  /*02c0*/  UISETP.GE.U32.AND UP2, UPT, UR9, 0x8, UPT ;  /* 0x000000080900788c */ /* 0x002fe4000bf46070 */
[----:B------:R-:W-:Y:S01]  /*02d0*/  UISETP.NE.AND UP0, UPT, UR4, UR9, UPT ;  /* 0x000000090400728c */ /* 0x000fe2000bf05270 */
[----:B0-----:R-:W-:Y:S01]  /*02e0*/  IMAD R5, R5, UR5, R2 ;  /* 0x0000000505057c24 */ /* 0x001fe2000f8e0202 */
[----:B------:R-:W-:-:S05]  /*02f0*/  UMOV UR5, URZ ;  /* 0x000000ff00057c82 */ /* 0x000fca0008000000 */
[----:B------:R-:W-:Y:S05]  /*0300*/  BRA.U !UP2, `(.L_x_10) ;  /* 0x000000010ad47547 */ /* 0x000fea000b800000 */
[----:B------:R-:W0:Y:S01]  /*0310*/  S2UR UR7, SR_CgaCtaId ;  /* 0x00000000000779c3 */ /* 0x000e220000008800 */
[----:B------:R-:W-:Y:S01]  /*0320*/  UMOV UR5, 0x400 ;  /* 0x0000040000057882 */ /* 0x000fe20000000000 */
[----:B------:R-:W1:Y:S06]  /*0330*/  LDCU UR9, c[0x0][0x3a0] ;  /* 0x00007400ff0977ac */ /* 0x000e6c0008000800 */
[----:B------:R-:W2:Y:S01]  /*0340*/  LDC.64 R6, c[0x0][0x380] ;  /* 0x0000e000ff067b82 */ /* 0x000ea20000000a00 */
[----:B0-----:R-:W-:-:S03]  /*0350*/  ULEA UR10, UR7, UR5, 0x18 ;  /* 0x00000005070a7291 */ /* 0x001fc6000f8ec0ff */
[----:B-1----:R-:W-:-:S09]  /*0360*/  UMOV UR5, URZ ;  /* 0x000000ff00057c82 */ /* 0x002fd20008000000 */
.L_x_11:
[----:B------:R-:W-:-:S04]  /*0370*/  VIADD R16, R5, UR5 ;  /* 0x0000000505107c36 */ /* 0x000fc80008000000 */
[C---:B--2---:R-:W-:Y:S01]  /*0380*/  IMAD.WIDE R8, R16.reuse, 0x4, R6 ;  /* 0x0000000410087825 */ /* 0x044fe200078e0206 */
[----:B------:R-:W-:-:S13]  /*0390*/  ISETP.GE.AND P6, PT, R16, R3, PT ;  /* 0x000000031000720c */ /* 0x000fda0003fc6270 */
[----:B------:R-:W2:Y:S01]  /*03a0*/  @!P6 LDG.E R11, desc[UR14][R8.64] ;  /* 0x0000000e080be981 */ /* 0x000ea2000c1e1900 */
[----:B------:R-:W-:Y:S01]  /*03b0*/  UIMAD UR7, UR8, UR9, UR5 ;  /* 0x00000009080772a4 */ /* 0x000fe2000f8e0205 */
[C---:B------:R-:W-:Y:S01]  /*03c0*/  IADD3 R12, PT, PT, R16.reuse, 0x1, RZ ;  /* 0x00000001100c7810 */ /* 0x040fe20007ffe0ff */
[----:B------:R-:W-:Y:S02]  /*03d0*/  VIADD R14, R16, 0x2 ;  /* 0x00000002100e7836 */ /* 0x000fe40000000000 */
[----:B------:R-:W-:Y:S01]  /*03e0*/  ULEA UR7, UR7, UR10, 0x2 ;  /* 0x0000000a07077291 */ /* 0x000fe2000f8e10ff */
[-C--:B------:R-:W-:Y:S02]  /*03f0*/  ISETP.GE.AND P5, PT, R12, R3.reuse, PT ;  /* 0x000000030c00720c */ /* 0x080fe40003fa6270 */
[----:B------:R-:W-:Y:S01]  /*0400*/  ISETP.GE.AND P4, PT, R14, R3, PT ;  /* 0x000000030e00720c */ /* 0x000fe20003f86270 */
[C---:B------:R-:W-:Y:S01]  /*0410*/  VIADD R14, R16.reuse, 0x4 ;  /* 0x00000004100e7836 */ /* 0x040fe20000000000 */
[----:B------:R-:W-:-:S04]  /*0420*/  IADD3 R12, PT, PT, R16, 0x3, RZ ;  /* 0x00000003100c7810 */ /* 0x000fc80007ffe0ff */
[----:B------:R-:W2:Y:S01]  /*0430*/  @!P6 LDS R10, [UR7] ;  /* 0x00000007ff0ae984 */ /* 0x000ea20008000800 */
[-C--:B------:R-:W-:Y:S02]  /*0440*/  ISETP.GE.AND P3, PT, R12, R3.reuse, PT ;  /* 0x000000030c00720c */ /* 0x080fe40003f66270 */
[-C--:B------:R-:W-:Y:S02]  /*0450*/  ISETP.GE.AND P2, PT, R14, R3.reuse, PT ;  /* 0x000000030e00720c */ /* 0x080fe40003f46270 */
[C---:B------:R-:W-:Y:S01]  /*0460*/  IADD3 R12, PT, PT, R16.reuse, 0x5, RZ ;  /* 0x00000005100c7810 */ /* 0x040fe20007ffe0ff */
[----:B------:R-:W3:Y:S01]  /*0470*/  @!P5 LDG.E R13, desc[UR14][R8.64+0x4] ;  /* 0x0000040e080dd981 */ /* 0x000ee2000c1e1900 */
[----:B------:R-:W-:Y:S02]  /*0480*/  VIADD R14, R16, 0x6 ;  /* 0x00000006100e7836 */ /* 0x000fe40000000000 */
[----:B------:R-:W-:Y:S01]  /*0490*/  ISETP.GE.AND P1, PT, R12, R3, PT ;  /* 0x000000030c00720c */ /* 0x000fe20003f26270 */
[----:B------:R-:W4:Y:S01]  /*04a0*/  @!P4 LDG.E R15, desc[UR14][R8.64+0x8] ;  /* 0x0000080e080fc981 */ /* 0x000f22000c1e1900 */
[----:B------:R-:W-:-:S02]  /*04b0*/  IADD3 R12, PT, PT, R16, 0x7, RZ ;  /* 0x00000007100c7810 */ /* 0x000fc40007ffe0ff */
[-C--:B------:R-:W-:Y:S01]  /*04c0*/  ISETP.GE.AND P0, PT, R14, R3.reuse, PT ;  /* 0x000000030e00720c */ /* 0x080fe20003f06270 */
[----:B------:R-:W5:Y:S04]  /*04d0*/  @!P3 LDG.E R17, desc[UR14][R8.64+0xc] ;  /* 0x00000c0e0811b981 */ /* 0x000f68000c1e1900 */
[----:B------:R-:W5:Y:S04]  /*04e0*/  @!P2 LDG.E R19, desc[UR14][R8.64+0x10] ;  /* 0x0000100e0813a981 */ /* 0x000f68000c1e1900 */
[----:B------:R-:W5:Y:S04]  /*04f0*/  @!P1 LDG.E R21, desc[UR14][R8.64+0x14] ;  /* 0x0000140e08159981 */ /* 0x000f68000c1e1900 */
[----:B------:R-:W5:Y:S04]  /*0500*/  @!P0 LDG.E R23, desc[UR14][R8.64+0x18] ;  /* 0x0000180e08178981 */ /* 0x000f68000c1e1900 */
[----:B------:R-:W-:Y:S04]  /*0510*/  @!P2 LDS R14, [UR7+0x10] ;  /* 0x00001007ff0ea984 */ /* 0x000fe80008000800 */
[----:B------:R-:W-:Y:S04]  /*0520*/  @!P1 LDS R16, [UR7+0x14] ;  /* 0x00001407ff109984 */ /* 0x000fe80008000800 */
[----:B------:R-:W-:Y:S01]  /*0530*/  @!P0 LDS R18, [UR7+0x18] ;  /* 0x00001807ff128984 */ /* 0x000fe20008000800 */
[----:B--2---:R-:W-:Y:S01]  /*0540*/  @!P6 FFMA R4, R11, R10, R4 ;  /* 0x0000000a0b04e223 */ /* 0x004fe20000000004 */
[----:B------:R-:W-:-:S02]  /*0550*/  ISETP.GE.AND P6, PT, R12, R3, PT ;  /* 0x000000030c00720c */ /* 0x000fc40003fc6270 */
[----:B------:R-:W3:Y:S04]  /*0560*/  @!P5 LDS R10, [UR7+0x4] ;  /* 0x00000407ff0ad984 */ /* 0x000ee80008000800 */
[----:B------:R-:W4:Y:S04]  /*0570*/  @!P4 LDS R11, [UR7+0x8] ;  /* 0x00000807ff0bc984 */ /* 0x000f280008000800 */
[----:B------:R-:W5:Y:S04]  /*0580*/  @!P3 LDS R12, [UR7+0xc] ;  /* 0x00000c07ff0cb984 */ /* 0x000f680008000800 */
[----:B------:R-:W2:Y:S04]  /*0590*/  @!P6 LDG.E R25, desc[UR14][R8.64+0x1c] ;  /* 0x00001c0e0819e981 */ /* 0x000ea8000c1e1900 */
[----:B------:R-:W2:Y:S01]  /*05a0*/  @!P6 LDS R20, [UR7+0x1c] ;  /* 0x00001c07ff14e984 */ /* 0x000ea20008000800 */
[----:B------:R-:W-:-:S04]  /*05b0*/  UIADD3 UR5, UPT, UPT, UR5, 0x8, URZ ;  /* 0x0000000805057890 */ /* 0x000fc8000fffe0ff */
[----:B------:R-:W-:Y:S01]  /*05c0*/  UISETP.NE.AND UP2, UPT, UR5, UR6, UPT ;  /* 0x000000060500728c */ /* 0x000fe2000bf45270 */
[----:B---3--:R-:W-:-:S04]  /*05d0*/  @!P5 FFMA R4, R13, R10, R4 ;  /* 0x0000000a0d04d223 */ /* 0x008fc80000000004 */
[----:B----4-:R-:W-:-:S04]  /*05e0*/  @!P4 FFMA R4, R15, R11, R4 ;  /* 0x0000000b0f04c223 */ /* 0x010fc80000000004 */
[----:B-----5:R-:W-:-:S04]  /*05f0*/  @!P3 FFMA R4, R17, R12, R4 ;  /* 0x0000000c1104b223 */ /* 0x020fc80000000004 */
[----:B------:R-:W-:-:S04]  /*0600*/  @!P2 FFMA R4, R19, R14, R4 ;  /* 0x0000000e1304a223 */ /* 0x000fc80000000004 */
[----:B------:R-:W-:-:S04]  /*0610*/  @!P1 FFMA R4, R21, R16, R4 ;  /* 0x0000001015049223 */ /* 0x000fc80000000004 */
[----:B------:R-:W-:-:S04]  /*0620*/  @!P0 FFMA R4, R23, R18, R4 ;  /* 0x0000001217048223 */ /* 0x000fc80000000004 */
[----:B--2---:R-:W-:Y:S01]  /*0630*/  @!P6 FFMA R4, R25, R20, R4 ;  /* 0x000000141904e223 */ /* 0x004fe20000000004 */
[----:B------:R-:W-:Y:S06]  /*0640*/  BRA.U UP2, `(.L_x_11) ;  /* 0xfffffffd02487547 */ /* 0x000fec000b83ffff */
[----:B------:R-:W-:-:S05]  /*0650*/  UMOV UR5, UR6 ;  /* 0x0000000600057c82 */ /* 0x000fca0008000000 */
.L_x_10:
[----:B------:R-:W-:-:S09]  /*0660*/  UISETP.NE.AND UP2, UPT, UR13, URZ, UPT ;  /* 0x000000ff0d00728c */ /* 0x000fd2000bf45270 */
[----:B------:R-:W-:Y:S05]  /*0670*/  BRA.U !UP2, `(.L_x_12) ;  /* 0x000000050a107547 */ /* 0x000fea000b800000 */
[----:B------:R-:W-:Y:S01]  /*0680*/  UISETP.NE.AND UP2, UPT, UR16, URZ, UPT ;  /* 0x000000ff1000728c */ /* 0x000fe2000bf45270 */
[----:B------:R-:W-:Y:S10]  /*0690*/  BRA.U !UP1, `(.L_x_13) ;  /* 0x0000000109707547 */ /* 0x000ff4000b800000 */
[----:B------:R-:W0:Y:S01]  /*06a0*/  LDC.64 R6, c[0x0][0x380] ;  /* 0x0000e000ff067b82 */ /* 0x000e220000000a00 */
[----:B------:R-:W-:-:S04]  /*06b0*/  IADD3 R9, PT, PT, R5, UR5, RZ ;  /* 0x0000000505097c10 */ /* 0x000fc8000fffe0ff */
[C---:B------:R-:W-:Y:S01]  /*06c0*/  ISETP.GE.AND P0, PT, R9.reuse, R3, PT ;  /* 0x000000030900720c */ /* 0x040fe20003f06270 */
[C---:B------:R-:W-:Y:S01]  /*06d0*/  VIADD R8, R9.reuse, 0x1 ;  /* 0x0000000109087836 */ /* 0x040fe20000000000 */
[----:B------:R-:W-:-:S04]  /*06e0*/  IADD3 R10, PT, PT, R9, 0x2, RZ ;  /* 0x00000002090a7810 */ /* 0x000fc80007ffe0ff */
[-C--:B------:R-:W-:Y:S02]  /*06f0*/  ISETP.GE.AND P1, PT, R8, R3.reuse, PT ;  /* 0x000000030800720c */ /* 0x080fe40003f26270 */
[----:B------:R-:W-:Y:S02]  /*0700*/  ISETP.GE.AND P2, PT, R10, R3, PT ;  /* 0x000000030a00720c */ /* 0x000fe40003f46270 */
[----:B------:R-:W-:-:S04]  /*0710*/  IADD3 R8, PT, PT, R9, 0x3, RZ ;  /* 0x0000000309087810 */ /* 0x000fc80007ffe0ff */
[----:B------:R-:W-:Y:S01]  /*0720*/  ISETP.GE.AND P3, PT, R8, R3, PT ;  /* 0x000000030800720c */ /* 0x000fe20003f66270 */
[----:B0-----:R-:W-:-:S05]  /*0730*/  IMAD.WIDE R6, R9, 0x4, R6 ;  /* 0x0000000409067825 */ /* 0x001fca00078e0206 */
[----:B------:R-:W2:Y:S04]  /*0740*/  @!P0 LDG.E R9, desc[UR14][R6.64] ;  /* 0x0000000e06098981 */ /* 0x000ea8000c1e1900 */
[----:B------:R-:W3:Y:S04]  /*0750*/  @!P1 LDG.E R11, desc[UR14][R6.64+0x4] ;  /* 0x0000040e060b9981 */ /* 0x000ee8000c1e1900 */
[----:B------:R-:W4:Y:S04]  /*0760*/  @!P2 LDG.E R13, desc[UR14][R6.64+0x8] ;  /* 0x0000080e060da981 */ /* 0x000f28000c1e1900 */
[----:B------:R-:W5:Y:S01]  /*0770*/  @!P3 LDG.E R15, desc[UR14][R6.64+0xc] ;  /* 0x00000c0e060fb981 */ /* 0x000f62000c1e1900 */
[----:B------:R-:W0:Y:S01]  /*0780*/  S2UR UR11, SR_CgaCtaId ;  /* 0x00000000000b79c3 */ /* 0x000e220000008800 */
[----:B------:R-:W-:Y:S01]  /*0790*/  UMOV UR10, 0x400 ;  /* 0x00000400000a7882 */ /* 0x000fe20000000000 */
[----:B------:R-:W-:-:S02]  /*07a0*/  UIMAD UR7, UR8, UR9, UR5 ;  /* 0x00000009080772a4 */ /* 0x000fc4000f8e0205 */
[----:B------:R-:W-:Y:S02]  /*07b0*/  UIADD3 UR5, UPT, UPT, UR5, 0x4, URZ ;  /* 0x0000000405057890 */ /* 0x000fe4000fffe0ff */
[----:B0-----:R-:W-:-:S04]  /*07c0*/  ULEA UR10, UR11, UR10, 0x18 ;  /* 0x0000000a0b0a7291 */ /* 0x001fc8000f8ec0ff */
[----:B------:R-:W-:-:S09]  /*07d0*/  ULEA UR7, UR7, UR10, 0x2 ;  /* 0x0000000a07077291 */ /* 0x000fd2000f8e10ff */
[----:B------:R-:W2:Y:S04]  /*07e0*/  @!P0 LDS R8, [UR7] ;  /* 0x00000007ff088984 */ /* 0x000ea80008000800 */
[----:B------:R-:W3:Y:S04]  /*07f0*/  @!P1 LDS R10, [UR7+0x4] ;  /* 0x00000407ff0a9984 */ /* 0x000ee80008000800 */
[----:B------:R-:W4:Y:S04]  /*0800*/  @!P2 LDS R12, [UR7+0x8] ;  /* 0x00000807ff0ca984 */ /* 0x000f280008000800 */
[----:B------:R-:W5:Y:S01]  /*0810*/  @!P3 LDS R14, [UR7+0xc] ;  /* 0x00000c07ff0eb984 */ /* 0x000f620008000800 */
[----:B--2---:R-:W-:-:S04]  /*0820*/  @!P0 FFMA R4, R9, R8, R4 ;  /* 0x0000000809048223 */ /* 0x004fc80000000004 */
[----:B---3--:R-:W-:-:S04]  /*0830*/  @!P1 FFMA R4, R11, R10, R4 ;  /* 0x0000000a0b049223 */ /* 0x008fc80000000004 */
[----:B----4-:R-:W-:-:S04]  /*0840*/  @!P2 FFMA R4, R13, R12, R4 ;  /* 0x0000000c0d04a223 */ /* 0x010fc80000000004 */
[----:B-----5:R-:W-:-:S07]  /*0850*/  @!P3 FFMA R4, R15, R14, R4 ;  /* 0x0000000e0f04b223 */ /* 0x020fce0000000004 */
.L_x_13:
[----:B------:R-:W-:Y:S05]  /*0860*/  BRA.U !UP2, `(.L_x_12) ;  /* 0x000000010a947547 */ /* 0x000fea000b800000 */
[----:B------:R-:W-:Y:S02]  /*0870*/  UISETP.NE.AND UP2, UPT, UR16, 0x1, UPT ;  /* 0x000000011000788c */ /* 0x000fe4000bf45270 */
[----:B------:R-:W-:-:S07]  /*0880*/  ULOP3.LUT UP3, URZ, UR9, 0x1, URZ, 0xc0, !UPT ;  /* 0x0000000109ff7892 */ /* 0x000fce000f86c0ff */
[----:B------:R-:W-:Y:S05]  /*0890*/  BRA.U !UP2, `(.L_x_14) ;  /* 0x000000010a487547 */ /* 0x000fea000b800000 */
[----:B------:R-:W0:Y:S01]  /*08a0*/  LDC.64 R6, c[0x0][0x380] ;  /* 0x0000e000ff067b82 */ /* 0x000e220000000a00 */
[----:B------:R-:W-:-:S05]  /*08b0*/  VIADD R9, R5, UR5 ;  /* 0x0000000505097c36 */ /* 0x000fca0008000000 */
[C---:B------:R-:W-:Y:S02]  /*08c0*/  ISETP.GE.AND P0, PT, R9.reuse, R3, PT ;  /* 0x000000030900720c */ /* 0x040fe40003f06270 */
[----:B------:R-:W-:-:S04]  /*08d0*/  IADD3 R8, PT, PT, R9, 0x1, RZ ;  /* 0x0000000109087810 */ /* 0x000fc80007ffe0ff */
[----:B------:R-:W-:Y:S01]  /*08e0*/  ISETP.GE.AND P1, PT, R8, R3, PT ;  /* 0x000000030800720c */ /* 0x000fe20003f26270 */
[----:B0-----:R-:W-:-:S06]  /*08f0*/  IMAD.WIDE R6, R9, 0x4, R6 ;  /* 0x0000000409067825 */ /* 0x001fcc00078e0206 */
[----:B------:R-:W2:Y:S06]  /*0900*/  @!P0 LDG.E R9, desc[UR14][R6.64] ;  /* 0x0000000e06098981 */ /* 0x000eac000c1e1900 */
[----:B------:R-:W3:Y:S01]  /*0910*/  @!P1 LDG.E R11, desc[UR14][R6.64+0x4] ;  /* 0x0000040e060b9981 */ /* 0x000ee2000c1e1900 */
[----:B------:R-:W0:Y:S01]  /*0920*/  S2UR UR11, SR_CgaCtaId ;  /* 0x00000000000b79c3 */ /* 0x000e220000008800 */
[----:B------:R-:W-:Y:S01]  /*0930*/  UMOV UR10, 0x400 ;  /* 0x00000400000a7882 */ /* 0x000fe20000000000 */
[----:B------:R-:W-:Y:S02]  /*0940*/  UIMAD UR7, UR8, UR9, UR5 ;  /* 0x00000009080772a4 */ /* 0x000fe4000f8e0205 */
[----:B------:R-:W-:-:S02]  /*0950*/  UIADD3 UR5, UPT, UPT, UR5, 0x2, URZ ;  /* 0x0000000205057890 */ /* 0x000fc4000fffe0ff */
[----:B0-----:R-:W-:-:S04]  /*0960*/  ULEA UR10, UR11, UR10, 0x18 ;  /* 0x0000000a0b0a7291 */ /* 0x001fc8000f8ec0ff */
[----:B------:R-:W-:-:S09]  /*0970*/  ULEA UR7, UR7, UR10, 0x2 ;  /* 0x0000000a07077291 */ /* 0x000fd2000f8e10ff */
[----:B------:R-:W2:Y:S04]  /*0980*/  @!P0 LDS R8, [UR7] ;  /* 0x00000007ff088984 */ /* 0x000ea80008000800 */
[----:B------:R-:W3:Y:S01]  /*0990*/  @!P1 LDS R10, [UR7+0x4] ;  /* 0x00000407ff0a9984 */ /* 0x000ee20008000800 */
[----:B--2---:R-:W-:-:S04]  /*09a0*/  @!P0 FFMA R4, R9, R8, R4 ;  /* 0x0000000809048223 */ /* 0x004fc80000000004 */
[----:B---3--:R-:W-:-:S07]  /*09b0*/  @!P1 FFMA R4, R11, R10, R4 ;  /* 0x0000000a0b049223 */ /* 0x008fce0000000004 */
.L_x_14:
[----:B------:R-:W-:Y:S05]  /*09c0*/  BRA.U !UP3, `(.L_x_12) ;  /* 0x000000010b3c7547 */ /* 0x000fea000b800000 */
[----:B------:R-:W-:Y:S01]  /*09d0*/  IADD3 R5, PT, PT, R5, UR5, RZ ;  /* 0x0000000505057c10 */ /* 0x000fe2000fffe0ff */
[----:B------:R-:W-:Y:S03]  /*09e0*/  BSSY.RECONVERGENT B0, `(.L_x_12) ;  /* 0x000000d000007945 */ /* 0x000fe60003800200 */
[----:B------:R-:W-:-:S13]  /*09f0*/  ISETP.GE.AND P0, PT, R5, R3, PT ;  /* 0x000000030500720c */ /* 0x000fda0003f06270 */
[----:B------:R-:W-:Y:S05]  /*0a00*/  @P0 BRA `(.L_x_15) ;  /* 0x0000000000280947 */ /* 0x000fea0003800000 */
[----:B------:R-:W0:Y:S02]  /*0a10*/  LDC.64 R6, c[0x0][0x380] ;  /* 0x0000e000ff067b82 */ /* 0x000e240000000a00 */
[----:B0-----:R-:W-:-:S06]  /*0a20*/  IMAD.WIDE R6, R5, 0x4, R6 ;  /* 0x0000000405067825 */ /* 0x001fcc00078e0206 */
[----:B------:R-:W2:Y:S01]  /*0a30*/  LDG.E R7, desc[UR14][R6.64] ;  /* 0x0000000e06077981 */ /* 0x000ea2000c1e1900 */
[----:B------:R-:W0:Y:S01]  /*0a40*/  S2UR UR11, SR_CgaCtaId ;  /* 0x00000000000b79c3 */ /* 0x000e220000008800 */
[----:B------:R-:W-:Y:S01]  /*0a50*/  UMOV UR10, 0x400 ;  /* 0x00000400000a7882 */ /* 0x000fe20000000000 */
[----:B------:R-:W-:Y:S02]  /*0a60*/  UIMAD UR7, UR8, UR9, UR5 ;  /* 0x00000009080772a4 */ /* 0x000fe4000f8e0205 */
[----:B0-----:R-:W-:-:S04]  /*0a70*/  ULEA UR10, UR11, UR10, 0x18 ;  /* 0x0000000a0b0a7291 */ /* 0x001fc8000f8ec0ff */
[----:B------:R-:W-:-:S09]  /*0a80*/  ULEA UR7, UR7, UR10, 0x2 ;  /* 0x0000000a07077291 */ /* 0x000fd2000f8e10ff */
[----:B------:R-:W2:Y:S02]  /*0a90*/  LDS R5, [UR7] ;  /* 0x00000007ff057984 */ /* 0x000ea40008000800 */
[----:B--2---:R-:W-:-:S07]  /*0aa0*/  FFMA R4, R7, R5, R4 ;  /* 0x0000000507047223 */ /* 0x004fce0000000004 */
.L_x_15:
[----:B------:R-:W-:Y:S05]  /*0ab0*/  BSYNC.RECONVERGENT B0 ;  /* 0x0000000000007941 */ /* 0x000fea0003800200 */
.L_x_12:
[----:B------:R-:W-:Y:S05]  /*0ac0*/  BRA.U UP0, `(.L_x_16) ;  /* 0xfffffff500e87547 */ /* 0x000fea000b83ffff */
.L_x_9:
[----:B------:R-:W1:Y:S02]  /*0ad0*/  LDC.64 R2, c[0x0][0x390] ;  /* 0x0000e400ff027b82 */ /* 0x000e640000000a00 */
[----:B-1----:R-:W-:-:S05]  /*0ae0*/  IMAD.WIDE R2, R0, 0x4, R2 ;  /* 0x0000000400027825 */ /* 0x002fca00078e0202 */
[----:B------:R-:W-:Y:S01]  /*0af0*/  STG.E desc[UR14][R2.64], R4 ;  /* 0x0000000402007986 */ /* 0x000fe2000c10190e */
[----:B------:R-:W-:Y:S05]  /*0b00*/  EXIT ;  /* 0x000000000000794d */ /* 0x000fea0003800000 */
.L_x_17:
        /* <DEDUP_REMOVED lines=15> */
.L_x_19:


//--------------------- .nv.shared._Z15conv_img_gpu_f2PfS_S_iiii --------------------------
	.section	.nv.shared._Z15conv_img_gpu_f2PfS_S_iiii,"aw",@nobits
	.sectionflags	@""
	.align	16
	.zero		1024


//--------------------- .nv.shared.reserved.0     --------------------------
	.section	.nv.shared.reserved.0,"aw",@nobits
	.weak		__nv_reservedSMEM_offset_0_alias
	.size		__nv_reservedSMEM_offset_0_alias, 0, 64
	.other		__nv_reservedSMEM_offset_0_alias,@"STO_CUDA_RESERVED_SHARED STV_DEFAULT"
__nv_reservedSMEM_offset_0_alias:
	.zero		0
	.zero		64


//--------------------- .nv.shared._Z12conv_img_gpuPfS_S_iiii --------------------------
	.section	.nv.shared._Z12conv_img_gpuPfS_S_iiii,"aw",@nobits
	.sectionflags	@""
	.align	16
	.zero		1024


//--------------------- .nv.constant0._Z15conv_img_gpu_f2PfS_S_iiii --------------------------
	.section	.nv.constant0._Z15conv_img_gpu_f2PfS_S_iiii,"a",@progbits
	.sectionflags	@""
	.align	4
.nv.constant0._Z15conv_img_gpu_f2PfS_S_iiii:
	.zero		936


//--------------------- .nv.constant0._Z12conv_img_gpuPfS_S_iiii --------------------------
	.section	.nv.constant0._Z12conv_img_gpuPfS_S_iiii,"a",@progbits
	.sectionflags	@""
	.align	4
.nv.constant0._Z12conv_img_gpuPfS_S_iiii:
	.zero		936


//--------------------- SYMBOLS --------------------------

	.type		.nv.reservedSmem.offset0,@object
	.size		.nv.reservedSmem.offset0,0x4
	.type		.nv.reservedSmem.cap,@object
	.size		.nv.reservedSmem.cap,0x4
